//
// Generated by NVIDIA NVVM Compiler
//
// Compiler Build ID: CL-36424714
// Cuda compilation tools, release 13.0, V13.0.88
// Based on NVVM 20.0.0
//

.version 9.0
.target sm_100
.address_size 64

	// .globl	_Z14kernel_eq_matsPfS_mfPb
// _ZZ15kernel_mul_mats6MatrixS_S_E15shared_lhs1_sub has been demoted
// _ZZ15kernel_mul_mats6MatrixS_S_E15shared_lhs2_sub has been demoted
// _ZZ20kernel_transpose_mat6MatrixS_E14shared_lhs_sub has been demoted
// _ZZ15kernel_dot_vecsPfS_S_E7sub_vec has been demoted
// _ZZ17kernel_p_norm_vecPffS_E7sub_vec has been demoted
// _ZZ19kernel_inf_norm_vecPfS_E7sub_vec has been demoted

.visible .entry _Z14kernel_eq_matsPfS_mfPb(
	.param .u64 .ptr .align 1 _Z14kernel_eq_matsPfS_mfPb_param_0,
	.param .u64 .ptr .align 1 _Z14kernel_eq_matsPfS_mfPb_param_1,
	.param .u64 _Z14kernel_eq_matsPfS_mfPb_param_2,
	.param .f32 _Z14kernel_eq_matsPfS_mfPb_param_3,
	.param .u64 .ptr .align 1 _Z14kernel_eq_matsPfS_mfPb_param_4
)
{
	.reg .pred 	%p<8>;
	.reg .b16 	%rs<8>;
	.reg .b32 	%r<10>;
	.reg .b32 	%f<6>;
	.reg .b64 	%rd<15>;

	ld.param.u64 	%rd7, [_Z14kernel_eq_matsPfS_mfPb_param_0];
	ld.param.u64 	%rd8, [_Z14kernel_eq_matsPfS_mfPb_param_1];
	ld.param.u64 	%rd9, [_Z14kernel_eq_matsPfS_mfPb_param_2];
	ld.param.f32 	%f1, [_Z14kernel_eq_matsPfS_mfPb_param_3];
	ld.param.u64 	%rd10, [_Z14kernel_eq_matsPfS_mfPb_param_4];
	cvta.to.global.u64 	%rd1, %rd10;
	mov.u32 	%r1, %ntid.x;
	mov.u32 	%r6, %ctaid.x;
	mov.u32 	%r7, %tid.x;
	mad.lo.s32 	%r9, %r1, %r6, %r7;
	ld.global.u8 	%rs7, [%rd1];
	setp.eq.s16 	%p1, %rs7, 0;
	cvt.s64.s32 	%rd14, %r9;
	setp.le.u64 	%p2, %rd9, %rd14;
	or.pred  	%p3, %p1, %p2;
	@%p3 bra 	$L__BB0_5;
	mov.u32 	%r8, %nctaid.x;
	mul.lo.s32 	%r3, %r1, %r8;
	cvta.to.global.u64 	%rd3, %rd7;
	cvta.to.global.u64 	%rd4, %rd8;
$L__BB0_2:
	shl.b64 	%rd11, %rd14, 2;
	add.s64 	%rd12, %rd3, %rd11;
	ld.global.f32 	%f2, [%rd12];
	add.s64 	%rd13, %rd4, %rd11;
	ld.global.f32 	%f3, [%rd13];
	sub.f32 	%f4, %f2, %f3;
	abs.f32 	%f5, %f4;
	setp.ltu.f32 	%p4, %f5, %f1;
	@%p4 bra 	$L__BB0_4;
	mov.b16 	%rs7, 0;
	st.global.u8 	[%rd1], %rs7;
$L__BB0_4:
	add.s32 	%r9, %r9, %r3;
	and.b16  	%rs5, %rs7, 255;
	setp.ne.s16 	%p5, %rs5, 0;
	cvt.s64.s32 	%rd14, %r9;
	setp.gt.u64 	%p6, %rd9, %rd14;
	and.pred  	%p7, %p5, %p6;
	@%p7 bra 	$L__BB0_2;
$L__BB0_5:
	ret;

}
	// .globl	_Z15kernel_add_matsPfS_S_m
.visible .entry _Z15kernel_add_matsPfS_S_m(
	.param .u64 .ptr .align 1 _Z15kernel_add_matsPfS_S_m_param_0,
	.param .u64 .ptr .align 1 _Z15kernel_add_matsPfS_S_m_param_1,
	.param .u64 .ptr .align 1 _Z15kernel_add_matsPfS_S_m_param_2,
	.param .u64 _Z15kernel_add_matsPfS_S_m_param_3
)
{
	.reg .pred 	%p<3>;
	.reg .b32 	%r<10>;
	.reg .b32 	%f<4>;
	.reg .b64 	%rd<16>;

	ld.param.u64 	%rd7, [_Z15kernel_add_matsPfS_S_m_param_0];
	ld.param.u64 	%rd8, [_Z15kernel_add_matsPfS_S_m_param_1];
	ld.param.u64 	%rd9, [_Z15kernel_add_matsPfS_S_m_param_2];
	ld.param.u64 	%rd10, [_Z15kernel_add_matsPfS_S_m_param_3];
	mov.u32 	%r1, %ntid.x;
	mov.u32 	%r6, %ctaid.x;
	mov.u32 	%r7, %tid.x;
	mad.lo.s32 	%r9, %r1, %r6, %r7;
	cvt.s64.s32 	%rd15, %r9;
	setp.le.u64 	%p1, %rd10, %rd15;
	@%p1 bra 	$L__BB1_3;
	mov.u32 	%r8, %nctaid.x;
	mul.lo.s32 	%r3, %r1, %r8;
	cvta.to.global.u64 	%rd2, %rd7;
	cvta.to.global.u64 	%rd3, %rd8;
	cvta.to.global.u64 	%rd4, %rd9;
$L__BB1_2:
	shl.b64 	%rd11, %rd15, 2;
	add.s64 	%rd12, %rd2, %rd11;
	ld.global.f32 	%f1, [%rd12];
	add.s64 	%rd13, %rd3, %rd11;
	ld.global.f32 	%f2, [%rd13];
	add.f32 	%f3, %f1, %f2;
	add.s64 	%rd14, %rd4, %rd11;
	st.global.f32 	[%rd14], %f3;
	add.s32 	%r9, %r9, %r3;
	cvt.s64.s32 	%rd15, %r9;
	setp.gt.u64 	%p2, %rd10, %rd15;
	@%p2 bra 	$L__BB1_2;
$L__BB1_3:
	ret;

}
	// .globl	_Z21kernel_mul_scalar_matfPfS_m
.visible .entry _Z21kernel_mul_scalar_matfPfS_m(
	.param .f32 _Z21kernel_mul_scalar_matfPfS_m_param_0,
	.param .u64 .ptr .align 1 _Z21kernel_mul_scalar_matfPfS_m_param_1,
	.param .u64 .ptr .align 1 _Z21kernel_mul_scalar_matfPfS_m_param_2,
	.param .u64 _Z21kernel_mul_scalar_matfPfS_m_param_3
)
{
	.reg .pred 	%p<3>;
	.reg .b32 	%r<10>;
	.reg .b32 	%f<4>;
	.reg .b64 	%rd<13>;

	ld.param.f32 	%f1, [_Z21kernel_mul_scalar_matfPfS_m_param_0];
	ld.param.u64 	%rd6, [_Z21kernel_mul_scalar_matfPfS_m_param_1];
	ld.param.u64 	%rd7, [_Z21kernel_mul_scalar_matfPfS_m_param_2];
	ld.param.u64 	%rd8, [_Z21kernel_mul_scalar_matfPfS_m_param_3];
	mov.u32 	%r1, %ntid.x;
	mov.u32 	%r6, %ctaid.x;
	mov.u32 	%r7, %tid.x;
	mad.lo.s32 	%r9, %r1, %r6, %r7;
	cvt.s64.s32 	%rd12, %r9;
	setp.le.u64 	%p1, %rd8, %rd12;
	@%p1 bra 	$L__BB2_3;
	mov.u32 	%r8, %nctaid.x;
	mul.lo.s32 	%r3, %r1, %r8;
	cvta.to.global.u64 	%rd2, %rd6;
	cvta.to.global.u64 	%rd3, %rd7;
$L__BB2_2:
	shl.b64 	%rd9, %rd12, 2;
	add.s64 	%rd10, %rd2, %rd9;
	ld.global.f32 	%f2, [%rd10];
	mul.f32 	%f3, %f1, %f2;
	add.s64 	%rd11, %rd3, %rd9;
	st.global.f32 	[%rd11], %f3;
	add.s32 	%r9, %r9, %r3;
	cvt.s64.s32 	%rd12, %r9;
	setp.gt.u64 	%p2, %rd8, %rd12;
	@%p2 bra 	$L__BB2_2;
$L__BB2_3:
	ret;

}
	// .globl	_Z15kernel_mul_mats6MatrixS_S_
.visible .entry _Z15kernel_mul_mats6MatrixS_S_(
	.param .align 8 .b8 _Z15kernel_mul_mats6MatrixS_S__param_0[24],
	.param .align 8 .b8 _Z15kernel_mul_mats6MatrixS_S__param_1[24],
	.param .align 8 .b8 _Z15kernel_mul_mats6MatrixS_S__param_2[24]
)
{
	.reg .pred 	%p<4>;
	.reg .b32 	%r<21>;
	.reg .b32 	%f<105>;
	.reg .b64 	%rd<44>;
	// demoted variable
	.shared .align 4 .b8 _ZZ15kernel_mul_mats6MatrixS_S_E15shared_lhs1_sub[4096];
	// demoted variable
	.shared .align 4 .b8 _ZZ15kernel_mul_mats6MatrixS_S_E15shared_lhs2_sub[4096];
	ld.param.u64 	%rd18, [_Z15kernel_mul_mats6MatrixS_S__param_1+16];
	ld.param.u64 	%rd17, [_Z15kernel_mul_mats6MatrixS_S__param_1+8];
	ld.param.u64 	%rd15, [_Z15kernel_mul_mats6MatrixS_S__param_0+16];
	ld.param.u64 	%rd14, [_Z15kernel_mul_mats6MatrixS_S__param_0+8];
	ld.param.u64 	%rd2, [_Z15kernel_mul_mats6MatrixS_S__param_2+8];
	ld.param.u64 	%rd19, [_Z15kernel_mul_mats6MatrixS_S__param_2+16];
	mov.u32 	%r11, %ctaid.y;
	mov.u32 	%r12, %ctaid.x;
	mov.u32 	%r1, %tid.y;
	mov.u32 	%r2, %tid.x;
	cvta.to.global.u64 	%rd20, %rd19;
	shl.b32 	%r13, %r11, 5;
	cvt.u64.u32 	%rd3, %r13;
	mul.lo.s64 	%rd21, %rd2, %rd3;
	shl.b64 	%rd22, %rd21, 2;
	add.s64 	%rd4, %rd20, %rd22;
	mul.wide.u32 	%rd5, %r12, 128;
	shr.u64 	%rd23, %rd14, 5;
	and.b64  	%rd24, %rd14, 31;
	setp.ne.s64 	%p1, %rd24, 0;
	selp.u64 	%rd25, 1, 0, %p1;
	cvt.u32.u64 	%r14, %rd23;
	cvt.u32.u64 	%r15, %rd25;
	add.s32 	%r3, %r14, %r15;
	setp.lt.s32 	%p2, %r3, 1;
	mov.f32 	%f104, 0f00000000;
	@%p2 bra 	$L__BB3_3;
	cvta.to.global.u64 	%rd26, %rd15;
	cvta.to.global.u64 	%rd27, %rd18;
	cvt.u64.u32 	%rd28, %r1;
	cvt.u64.u32 	%rd29, %r2;
	mad.lo.s64 	%rd30, %rd14, %rd28, %rd29;
	mad.lo.s64 	%rd31, %rd14, %rd3, %rd30;
	shl.b64 	%rd32, %rd31, 2;
	add.s64 	%rd42, %rd26, %rd32;
	shl.b32 	%r16, %r1, 7;
	mov.u32 	%r17, _ZZ15kernel_mul_mats6MatrixS_S_E15shared_lhs1_sub;
	add.s32 	%r4, %r17, %r16;
	shl.b32 	%r18, %r2, 2;
	add.s32 	%r5, %r4, %r18;
	mov.u32 	%r19, _ZZ15kernel_mul_mats6MatrixS_S_E15shared_lhs2_sub;
	add.s32 	%r7, %r19, %r18;
	add.s32 	%r6, %r7, %r16;
	neg.s32 	%r20, %r3;
	mad.lo.s64 	%rd33, %rd17, %rd28, %rd29;
	shl.b64 	%rd34, %rd33, 2;
	add.s64 	%rd35, %rd5, %rd34;
	add.s64 	%rd43, %rd27, %rd35;
	shl.b64 	%rd8, %rd17, 7;
	mov.f32 	%f104, 0f00000000;
$L__BB3_2:
	ld.global.f32 	%f6, [%rd42];
	st.shared.f32 	[%r5], %f6;
	ld.global.f32 	%f7, [%rd43];
	st.shared.f32 	[%r6], %f7;
	bar.sync 	0;
	ld.shared.f32 	%f8, [%r4];
	ld.shared.f32 	%f9, [%r7];
	fma.rn.f32 	%f10, %f8, %f9, %f104;
	ld.shared.f32 	%f11, [%r4+4];
	ld.shared.f32 	%f12, [%r7+128];
	fma.rn.f32 	%f13, %f11, %f12, %f10;
	ld.shared.f32 	%f14, [%r4+8];
	ld.shared.f32 	%f15, [%r7+256];
	fma.rn.f32 	%f16, %f14, %f15, %f13;
	ld.shared.f32 	%f17, [%r4+12];
	ld.shared.f32 	%f18, [%r7+384];
	fma.rn.f32 	%f19, %f17, %f18, %f16;
	ld.shared.f32 	%f20, [%r4+16];
	ld.shared.f32 	%f21, [%r7+512];
	fma.rn.f32 	%f22, %f20, %f21, %f19;
	ld.shared.f32 	%f23, [%r4+20];
	ld.shared.f32 	%f24, [%r7+640];
	fma.rn.f32 	%f25, %f23, %f24, %f22;
	ld.shared.f32 	%f26, [%r4+24];
	ld.shared.f32 	%f27, [%r7+768];
	fma.rn.f32 	%f28, %f26, %f27, %f25;
	ld.shared.f32 	%f29, [%r4+28];
	ld.shared.f32 	%f30, [%r7+896];
	fma.rn.f32 	%f31, %f29, %f30, %f28;
	ld.shared.f32 	%f32, [%r4+32];
	ld.shared.f32 	%f33, [%r7+1024];
	fma.rn.f32 	%f34, %f32, %f33, %f31;
	ld.shared.f32 	%f35, [%r4+36];
	ld.shared.f32 	%f36, [%r7+1152];
	fma.rn.f32 	%f37, %f35, %f36, %f34;
	ld.shared.f32 	%f38, [%r4+40];
	ld.shared.f32 	%f39, [%r7+1280];
	fma.rn.f32 	%f40, %f38, %f39, %f37;
	ld.shared.f32 	%f41, [%r4+44];
	ld.shared.f32 	%f42, [%r7+1408];
	fma.rn.f32 	%f43, %f41, %f42, %f40;
	ld.shared.f32 	%f44, [%r4+48];
	ld.shared.f32 	%f45, [%r7+1536];
	fma.rn.f32 	%f46, %f44, %f45, %f43;
	ld.shared.f32 	%f47, [%r4+52];
	ld.shared.f32 	%f48, [%r7+1664];
	fma.rn.f32 	%f49, %f47, %f48, %f46;
	ld.shared.f32 	%f50, [%r4+56];
	ld.shared.f32 	%f51, [%r7+1792];
	fma.rn.f32 	%f52, %f50, %f51, %f49;
	ld.shared.f32 	%f53, [%r4+60];
	ld.shared.f32 	%f54, [%r7+1920];
	fma.rn.f32 	%f55, %f53, %f54, %f52;
	ld.shared.f32 	%f56, [%r4+64];
	ld.shared.f32 	%f57, [%r7+2048];
	fma.rn.f32 	%f58, %f56, %f57, %f55;
	ld.shared.f32 	%f59, [%r4+68];
	ld.shared.f32 	%f60, [%r7+2176];
	fma.rn.f32 	%f61, %f59, %f60, %f58;
	ld.shared.f32 	%f62, [%r4+72];
	ld.shared.f32 	%f63, [%r7+2304];
	fma.rn.f32 	%f64, %f62, %f63, %f61;
	ld.shared.f32 	%f65, [%r4+76];
	ld.shared.f32 	%f66, [%r7+2432];
	fma.rn.f32 	%f67, %f65, %f66, %f64;
	ld.shared.f32 	%f68, [%r4+80];
	ld.shared.f32 	%f69, [%r7+2560];
	fma.rn.f32 	%f70, %f68, %f69, %f67;
	ld.shared.f32 	%f71, [%r4+84];
	ld.shared.f32 	%f72, [%r7+2688];
	fma.rn.f32 	%f73, %f71, %f72, %f70;
	ld.shared.f32 	%f74, [%r4+88];
	ld.shared.f32 	%f75, [%r7+2816];
	fma.rn.f32 	%f76, %f74, %f75, %f73;
	ld.shared.f32 	%f77, [%r4+92];
	ld.shared.f32 	%f78, [%r7+2944];
	fma.rn.f32 	%f79, %f77, %f78, %f76;
	ld.shared.f32 	%f80, [%r4+96];
	ld.shared.f32 	%f81, [%r7+3072];
	fma.rn.f32 	%f82, %f80, %f81, %f79;
	ld.shared.f32 	%f83, [%r4+100];
	ld.shared.f32 	%f84, [%r7+3200];
	fma.rn.f32 	%f85, %f83, %f84, %f82;
	ld.shared.f32 	%f86, [%r4+104];
	ld.shared.f32 	%f87, [%r7+3328];
	fma.rn.f32 	%f88, %f86, %f87, %f85;
	ld.shared.f32 	%f89, [%r4+108];
	ld.shared.f32 	%f90, [%r7+3456];
	fma.rn.f32 	%f91, %f89, %f90, %f88;
	ld.shared.f32 	%f92, [%r4+112];
	ld.shared.f32 	%f93, [%r7+3584];
	fma.rn.f32 	%f94, %f92, %f93, %f91;
	ld.shared.f32 	%f95, [%r4+116];
	ld.shared.f32 	%f96, [%r7+3712];
	fma.rn.f32 	%f97, %f95, %f96, %f94;
	ld.shared.f32 	%f98, [%r4+120];
	ld.shared.f32 	%f99, [%r7+3840];
	fma.rn.f32 	%f100, %f98, %f99, %f97;
	ld.shared.f32 	%f101, [%r4+124];
	ld.shared.f32 	%f102, [%r7+3968];
	fma.rn.f32 	%f104, %f101, %f102, %f100;
	bar.sync 	0;
	add.s32 	%r20, %r20, 1;
	setp.ne.s32 	%p3, %r20, 0;
	add.s64 	%rd43, %rd43, %rd8;
	add.s64 	%rd42, %rd42, 128;
	@%p3 bra 	$L__BB3_2;
$L__BB3_3:
	cvt.u64.u32 	%rd36, %r1;
	cvt.u64.u32 	%rd37, %r2;
	mad.lo.s64 	%rd38, %rd2, %rd36, %rd37;
	add.s64 	%rd39, %rd4, %rd5;
	shl.b64 	%rd40, %rd38, 2;
	add.s64 	%rd41, %rd39, %rd40;
	st.global.f32 	[%rd41], %f104;
	ret;

}
	// .globl	_Z20kernel_transpose_mat6MatrixS_
.visible .entry _Z20kernel_transpose_mat6MatrixS_(
	.param .align 8 .b8 _Z20kernel_transpose_mat6MatrixS__param_0[24],
	.param .align 8 .b8 _Z20kernel_transpose_mat6MatrixS__param_1[24]
)
{
	.reg .b32 	%r<12>;
	.reg .b32 	%f<3>;
	.reg .b64 	%rd<27>;
	// demoted variable
	.shared .align 4 .b8 _ZZ20kernel_transpose_mat6MatrixS_E14shared_lhs_sub[4096];
	ld.param.u64 	%rd1, [_Z20kernel_transpose_mat6MatrixS__param_1+8];
	ld.param.u64 	%rd2, [_Z20kernel_transpose_mat6MatrixS__param_1+16];
	ld.param.u64 	%rd3, [_Z20kernel_transpose_mat6MatrixS__param_0+8];
	ld.param.u64 	%rd4, [_Z20kernel_transpose_mat6MatrixS__param_0+16];
	mov.u32 	%r1, %ctaid.y;
	mov.u32 	%r2, %ctaid.x;
	mov.u32 	%r3, %tid.y;
	mov.u32 	%r4, %tid.x;
	cvta.to.global.u64 	%rd5, %rd4;
	shl.b32 	%r5, %r1, 5;
	cvt.u64.u32 	%rd6, %r5;
	mul.lo.s64 	%rd7, %rd3, %rd6;
	shl.b64 	%rd8, %rd7, 2;
	add.s64 	%rd9, %rd5, %rd8;
	cvt.u64.u32 	%rd10, %r2;
	mul.wide.u32 	%rd11, %r2, 128;
	add.s64 	%rd12, %rd9, %rd11;
	cvta.to.global.u64 	%rd13, %rd2;
	mul.lo.s64 	%rd14, %rd10, %rd1;
	shl.b64 	%rd15, %rd14, 7;
	add.s64 	%rd16, %rd13, %rd15;
	shl.b32 	%r6, %r1, 7;
	cvt.u64.u32 	%rd17, %r6;
	add.s64 	%rd18, %rd16, %rd17;
	cvt.u64.u32 	%rd19, %r3;
	cvt.u64.u32 	%rd20, %r4;
	mad.lo.s64 	%rd21, %rd3, %rd19, %rd20;
	shl.b64 	%rd22, %rd21, 2;
	add.s64 	%rd23, %rd12, %rd22;
	ld.global.f32 	%f1, [%rd23];
	shl.b32 	%r7, %r3, 7;
	mov.u32 	%r8, _ZZ20kernel_transpose_mat6MatrixS_E14shared_lhs_sub;
	add.s32 	%r9, %r8, %r7;
	shl.b32 	%r10, %r4, 2;
	add.s32 	%r11, %r9, %r10;
	st.shared.f32 	[%r11], %f1;
	bar.sync 	0;
	ld.shared.f32 	%f2, [%r11];
	mad.lo.s64 	%rd24, %rd1, %rd20, %rd19;
	shl.b64 	%rd25, %rd24, 2;
	add.s64 	%rd26, %rd18, %rd25;
	st.global.f32 	[%rd26], %f2;
	ret;

}
	// .globl	_Z15kernel_dot_vecsPfS_S_
.visible .entry _Z15kernel_dot_vecsPfS_S_(
	.param .u64 .ptr .align 1 _Z15kernel_dot_vecsPfS_S__param_0,
	.param .u64 .ptr .align 1 _Z15kernel_dot_vecsPfS_S__param_1,
	.param .u64 .ptr .align 1 _Z15kernel_dot_vecsPfS_S__param_2
)
{
	.reg .pred 	%p<3>;
	.reg .b32 	%r<14>;
	.reg .b32 	%f<72>;
	.reg .b64 	%rd<10>;
	// demoted variable
	.shared .align 4 .b8 _ZZ15kernel_dot_vecsPfS_S_E7sub_vec[1024];
	ld.param.u64 	%rd2, [_Z15kernel_dot_vecsPfS_S__param_0];
	ld.param.u64 	%rd3, [_Z15kernel_dot_vecsPfS_S__param_1];
	ld.param.u64 	%rd1, [_Z15kernel_dot_vecsPfS_S__param_2];
	cvta.to.global.u64 	%rd4, %rd3;
	cvta.to.global.u64 	%rd5, %rd2;
	mov.u32 	%r3, %ntid.x;
	mov.u32 	%r4, %ctaid.x;
	mov.u32 	%r5, %tid.x;
	mad.lo.s32 	%r6, %r3, %r4, %r5;
	mul.wide.s32 	%rd6, %r6, 4;
	add.s64 	%rd7, %rd5, %rd6;
	ld.global.f32 	%f3, [%rd7];
	add.s64 	%rd8, %rd4, %rd6;
	ld.global.f32 	%f4, [%rd8];
	mul.f32 	%f5, %f3, %f4;
	shl.b32 	%r7, %r5, 2;
	mov.u32 	%r8, _ZZ15kernel_dot_vecsPfS_S_E7sub_vec;
	add.s32 	%r9, %r8, %r7;
	st.shared.f32 	[%r9], %f5;
	bar.sync 	0;
	setp.ne.s32 	%p1, %r5, 0;
	@%p1 bra 	$L__BB5_4;
	mov.f32 	%f71, 0f00000000;
	mov.b32 	%r13, 64;
$L__BB5_2:
	add.s32 	%r12, %r8, %r13;
	ld.shared.f32 	%f7, [%r12+-64];
	add.f32 	%f8, %f71, %f7;
	ld.shared.f32 	%f9, [%r12+-60];
	add.f32 	%f10, %f8, %f9;
	ld.shared.f32 	%f11, [%r12+-56];
	add.f32 	%f12, %f10, %f11;
	ld.shared.f32 	%f13, [%r12+-52];
	add.f32 	%f14, %f12, %f13;
	ld.shared.f32 	%f15, [%r12+-48];
	add.f32 	%f16, %f14, %f15;
	ld.shared.f32 	%f17, [%r12+-44];
	add.f32 	%f18, %f16, %f17;
	ld.shared.f32 	%f19, [%r12+-40];
	add.f32 	%f20, %f18, %f19;
	ld.shared.f32 	%f21, [%r12+-36];
	add.f32 	%f22, %f20, %f21;
	ld.shared.f32 	%f23, [%r12+-32];
	add.f32 	%f24, %f22, %f23;
	ld.shared.f32 	%f25, [%r12+-28];
	add.f32 	%f26, %f24, %f25;
	ld.shared.f32 	%f27, [%r12+-24];
	add.f32 	%f28, %f26, %f27;
	ld.shared.f32 	%f29, [%r12+-20];
	add.f32 	%f30, %f28, %f29;
	ld.shared.f32 	%f31, [%r12+-16];
	add.f32 	%f32, %f30, %f31;
	ld.shared.f32 	%f33, [%r12+-12];
	add.f32 	%f34, %f32, %f33;
	ld.shared.f32 	%f35, [%r12+-8];
	add.f32 	%f36, %f34, %f35;
	ld.shared.f32 	%f37, [%r12+-4];
	add.f32 	%f38, %f36, %f37;
	ld.shared.f32 	%f39, [%r12];
	add.f32 	%f40, %f38, %f39;
	ld.shared.f32 	%f41, [%r12+4];
	add.f32 	%f42, %f40, %f41;
	ld.shared.f32 	%f43, [%r12+8];
	add.f32 	%f44, %f42, %f43;
	ld.shared.f32 	%f45, [%r12+12];
	add.f32 	%f46, %f44, %f45;
	ld.shared.f32 	%f47, [%r12+16];
	add.f32 	%f48, %f46, %f47;
	ld.shared.f32 	%f49, [%r12+20];
	add.f32 	%f50, %f48, %f49;
	ld.shared.f32 	%f51, [%r12+24];
	add.f32 	%f52, %f50, %f51;
	ld.shared.f32 	%f53, [%r12+28];
	add.f32 	%f54, %f52, %f53;
	ld.shared.f32 	%f55, [%r12+32];
	add.f32 	%f56, %f54, %f55;
	ld.shared.f32 	%f57, [%r12+36];
	add.f32 	%f58, %f56, %f57;
	ld.shared.f32 	%f59, [%r12+40];
	add.f32 	%f60, %f58, %f59;
	ld.shared.f32 	%f61, [%r12+44];
	add.f32 	%f62, %f60, %f61;
	ld.shared.f32 	%f63, [%r12+48];
	add.f32 	%f64, %f62, %f63;
	ld.shared.f32 	%f65, [%r12+52];
	add.f32 	%f66, %f64, %f65;
	ld.shared.f32 	%f67, [%r12+56];
	add.f32 	%f68, %f66, %f67;
	ld.shared.f32 	%f69, [%r12+60];
	add.f32 	%f71, %f68, %f69;
	add.s32 	%r13, %r13, 128;
	setp.ne.s32 	%p2, %r13, 1088;
	@%p2 bra 	$L__BB5_2;
	cvta.to.global.u64 	%rd9, %rd1;
	atom.global.add.f32 	%f70, [%rd9], %f71;
$L__BB5_4:
	ret;

}
	// .globl	_Z17kernel_p_norm_vecPffS_
.visible .entry _Z17kernel_p_norm_vecPffS_(
	.param .u64 .ptr .align 1 _Z17kernel_p_norm_vecPffS__param_0,
	.param .f32 _Z17kernel_p_norm_vecPffS__param_1,
	.param .u64 .ptr .align 1 _Z17kernel_p_norm_vecPffS__param_2
)
{
	.reg .pred 	%p<24>;
	.reg .b32 	%r<28>;
	.reg .b32 	%f<144>;
	.reg .b64 	%rd<7>;
	// demoted variable
	.shared .align 4 .b8 _ZZ17kernel_p_norm_vecPffS_E7sub_vec[1024];
	ld.param.u64 	%rd2, [_Z17kernel_p_norm_vecPffS__param_0];
	ld.param.f32 	%f12, [_Z17kernel_p_norm_vecPffS__param_1];
	ld.param.u64 	%rd1, [_Z17kernel_p_norm_vecPffS__param_2];
	cvta.to.global.u64 	%rd3, %rd2;
	mov.u32 	%r4, %ntid.x;
	mov.u32 	%r5, %ctaid.x;
	mov.u32 	%r1, %tid.x;
	mad.lo.s32 	%r6, %r4, %r5, %r1;
	mul.wide.s32 	%rd4, %r6, 4;
	add.s64 	%rd5, %rd3, %rd4;
	ld.global.f32 	%f1, [%rd5];
	mul.f32 	%f14, %f12, 0f3F000000;
	cvt.rzi.f32.f32 	%f15, %f14;
	add.f32 	%f16, %f15, %f15;
	sub.f32 	%f17, %f12, %f16;
	abs.f32 	%f2, %f17;
	abs.f32 	%f3, %f1;
	setp.lt.f32 	%p1, %f3, 0f00800000;
	mul.f32 	%f18, %f3, 0f4B800000;
	selp.f32 	%f19, %f18, %f3, %p1;
	selp.f32 	%f20, 0fC1C00000, 0f00000000, %p1;
	mov.b32 	%r7, %f19;
	add.s32 	%r8, %r7, -1060439283;
	and.b32  	%r9, %r8, -8388608;
	sub.s32 	%r10, %r7, %r9;
	mov.b32 	%f21, %r10;
	cvt.rn.f32.s32 	%f22, %r9;
	fma.rn.f32 	%f23, %f22, 0f34000000, %f20;
	add.f32 	%f24, %f21, 0fBF800000;
	add.f32 	%f25, %f21, 0f3F800000;
	rcp.approx.ftz.f32 	%f26, %f25;
	add.f32 	%f27, %f24, %f24;
	mul.f32 	%f28, %f27, %f26;
	mul.f32 	%f29, %f28, %f28;
	sub.f32 	%f30, %f24, %f28;
	add.f32 	%f31, %f30, %f30;
	neg.f32 	%f32, %f28;
	fma.rn.f32 	%f33, %f32, %f24, %f31;
	mul.rn.f32 	%f34, %f26, %f33;
	fma.rn.f32 	%f35, %f29, 0f3A2C32E4, 0f3B52E7DB;
	fma.rn.f32 	%f36, %f35, %f29, 0f3C93BB73;
	fma.rn.f32 	%f37, %f36, %f29, 0f3DF6384F;
	mul.rn.f32 	%f38, %f37, %f29;
	fma.rn.f32 	%f39, %f28, 0f3FB8AA3B, %f23;
	sub.f32 	%f40, %f23, %f39;
	fma.rn.f32 	%f41, %f28, 0f3FB8AA3B, %f40;
	fma.rn.f32 	%f42, %f34, 0f3FB8AA3B, %f41;
	fma.rn.f32 	%f43, %f28, 0f32A55E34, %f42;
	mul.f32 	%f44, %f38, 0f40400000;
	fma.rn.f32 	%f45, %f44, %f34, %f43;
	fma.rn.f32 	%f46, %f38, %f28, %f45;
	add.rn.f32 	%f47, %f39, %f46;
	neg.f32 	%f48, %f39;
	add.rn.f32 	%f49, %f47, %f48;
	neg.f32 	%f50, %f49;
	add.rn.f32 	%f51, %f46, %f50;
	mul.rn.f32 	%f52, %f47, %f12;
	neg.f32 	%f53, %f52;
	fma.rn.f32 	%f54, %f47, %f12, %f53;
	fma.rn.f32 	%f55, %f51, %f12, %f54;
	cvt.rni.f32.f32 	%f56, %f52;
	sub.f32 	%f57, %f52, %f56;
	add.f32 	%f58, %f57, %f55;
	fma.rn.f32 	%f59, %f58, 0f391FCB8E, 0f3AAF85ED;
	fma.rn.f32 	%f60, %f59, %f58, 0f3C1D9856;
	fma.rn.f32 	%f61, %f60, %f58, 0f3D6357BB;
	fma.rn.f32 	%f62, %f61, %f58, 0f3E75FDEC;
	fma.rn.f32 	%f63, %f62, %f58, 0f3F317218;
	fma.rn.f32 	%f64, %f63, %f58, 0f3F800000;
	cvt.rzi.s32.f32 	%r11, %f56;
	setp.gt.f32 	%p2, %f56, 0f00000000;
	selp.b32 	%r12, 0, -2097152000, %p2;
	add.s32 	%r13, %r12, 2130706432;
	mov.b32 	%f65, %r13;
	mul.f32 	%f66, %f64, %f65;
	shl.b32 	%r14, %r11, 23;
	sub.s32 	%r15, %r14, %r12;
	mov.b32 	%f67, %r15;
	mul.f32 	%f68, %f66, %f67;
	abs.f32 	%f69, %f52;
	setp.gt.f32 	%p3, %f69, 0f43180000;
	setp.lt.f32 	%p4, %f52, 0f00000000;
	selp.f32 	%f70, 0f00000000, 0f7F800000, %p4;
	selp.f32 	%f4, %f70, %f68, %p3;
	setp.eq.f32 	%p5, %f1, 0f3F800000;
	setp.eq.f32 	%p6, %f12, 0f00000000;
	or.pred  	%p7, %p6, %p5;
	mov.f32 	%f142, 0f3F800000;
	@%p7 bra 	$L__BB6_8;
	setp.num.f32 	%p8, %f3, %f3;
	abs.f32 	%f71, %f12;
	setp.num.f32 	%p9, %f71, %f71;
	and.pred  	%p10, %p8, %p9;
	@%p10 bra 	$L__BB6_3;
	add.rn.f32 	%f142, %f1, %f12;
	bra.uni 	$L__BB6_8;
$L__BB6_3:
	setp.neu.f32 	%p11, %f1, 0f00000000;
	setp.neu.f32 	%p12, %f3, 0f7F800000;
	and.pred  	%p13, %p11, %p12;
	@%p13 bra 	$L__BB6_5;
	setp.neu.f32 	%p20, %f2, 0f3F800000;
	add.f32 	%f76, %f1, %f1;
	mov.b32 	%r16, %f76;
	setp.lt.f32 	%p21, %f12, 0f00000000;
	xor.b32  	%r17, %r16, 2139095040;
	selp.b32 	%r18, %r17, %r16, %p21;
	and.b32  	%r19, %r18, 2147483647;
	selp.b32 	%r20, %r19, %r18, %p20;
	mov.b32 	%f142, %r20;
	bra.uni 	$L__BB6_8;
$L__BB6_5:
	setp.eq.f32 	%p14, %f1, 0fBF800000;
	setp.eq.f32 	%p15, %f71, 0f7F800000;
	and.pred  	%p16, %p14, %p15;
	@%p16 bra 	$L__BB6_8;
	setp.geu.f32 	%p17, %f1, 0f00000000;
	mov.f32 	%f142, %f4;
	@%p17 bra 	$L__BB6_8;
	setp.neu.f32 	%p18, %f2, 0f3F800000;
	neg.f32 	%f73, %f4;
	selp.f32 	%f74, %f4, %f73, %p18;
	cvt.rmi.f32.f32 	%f75, %f12;
	setp.neu.f32 	%p19, %f12, %f75;
	selp.f32 	%f142, 0f7FFFFFFF, %f74, %p19;
$L__BB6_8:
	shl.b32 	%r21, %r1, 2;
	mov.u32 	%r22, _ZZ17kernel_p_norm_vecPffS_E7sub_vec;
	add.s32 	%r23, %r22, %r21;
	st.shared.f32 	[%r23], %f142;
	bar.sync 	0;
	setp.ne.s32 	%p22, %r1, 0;
	@%p22 bra 	$L__BB6_12;
	mov.f32 	%f143, 0f00000000;
	mov.b32 	%r27, 64;
$L__BB6_10:
	add.s32 	%r26, %r22, %r27;
	ld.shared.f32 	%f78, [%r26+-64];
	add.f32 	%f79, %f143, %f78;
	ld.shared.f32 	%f80, [%r26+-60];
	add.f32 	%f81, %f79, %f80;
	ld.shared.f32 	%f82, [%r26+-56];
	add.f32 	%f83, %f81, %f82;
	ld.shared.f32 	%f84, [%r26+-52];
	add.f32 	%f85, %f83, %f84;
	ld.shared.f32 	%f86, [%r26+-48];
	add.f32 	%f87, %f85, %f86;
	ld.shared.f32 	%f88, [%r26+-44];
	add.f32 	%f89, %f87, %f88;
	ld.shared.f32 	%f90, [%r26+-40];
	add.f32 	%f91, %f89, %f90;
	ld.shared.f32 	%f92, [%r26+-36];
	add.f32 	%f93, %f91, %f92;
	ld.shared.f32 	%f94, [%r26+-32];
	add.f32 	%f95, %f93, %f94;
	ld.shared.f32 	%f96, [%r26+-28];
	add.f32 	%f97, %f95, %f96;
	ld.shared.f32 	%f98, [%r26+-24];
	add.f32 	%f99, %f97, %f98;
	ld.shared.f32 	%f100, [%r26+-20];
	add.f32 	%f101, %f99, %f100;
	ld.shared.f32 	%f102, [%r26+-16];
	add.f32 	%f103, %f101, %f102;
	ld.shared.f32 	%f104, [%r26+-12];
	add.f32 	%f105, %f103, %f104;
	ld.shared.f32 	%f106, [%r26+-8];
	add.f32 	%f107, %f105, %f106;
	ld.shared.f32 	%f108, [%r26+-4];
	add.f32 	%f109, %f107, %f108;
	ld.shared.f32 	%f110, [%r26];
	add.f32 	%f111, %f109, %f110;
	ld.shared.f32 	%f112, [%r26+4];
	add.f32 	%f113, %f111, %f112;
	ld.shared.f32 	%f114, [%r26+8];
	add.f32 	%f115, %f113, %f114;
	ld.shared.f32 	%f116, [%r26+12];
	add.f32 	%f117, %f115, %f116;
	ld.shared.f32 	%f118, [%r26+16];
	add.f32 	%f119, %f117, %f118;
	ld.shared.f32 	%f120, [%r26+20];
	add.f32 	%f121, %f119, %f120;
	ld.shared.f32 	%f122, [%r26+24];
	add.f32 	%f123, %f121, %f122;
	ld.shared.f32 	%f124, [%r26+28];
	add.f32 	%f125, %f123, %f124;
	ld.shared.f32 	%f126, [%r26+32];
	add.f32 	%f127, %f125, %f126;
	ld.shared.f32 	%f128, [%r26+36];
	add.f32 	%f129, %f127, %f128;
	ld.shared.f32 	%f130, [%r26+40];
	add.f32 	%f131, %f129, %f130;
	ld.shared.f32 	%f132, [%r26+44];
	add.f32 	%f133, %f131, %f132;
	ld.shared.f32 	%f134, [%r26+48];
	add.f32 	%f135, %f133, %f134;
	ld.shared.f32 	%f136, [%r26+52];
	add.f32 	%f137, %f135, %f136;
	ld.shared.f32 	%f138, [%r26+56];
	add.f32 	%f139, %f137, %f138;
	ld.shared.f32 	%f140, [%r26+60];
	add.f32 	%f143, %f139, %f140;
	add.s32 	%r27, %r27, 128;
	setp.ne.s32 	%p23, %r27, 1088;
	@%p23 bra 	$L__BB6_10;
	cvta.to.global.u64 	%rd6, %rd1;
	atom.global.add.f32 	%f141, [%rd6], %f143;
$L__BB6_12:
	ret;

}
	// .globl	_Z19kernel_inf_norm_vecPfS_
.visible .entry _Z19kernel_inf_norm_vecPfS_(
	.param .u64 .ptr .align 1 _Z19kernel_inf_norm_vecPfS__param_0,
	.param .u64 .ptr .align 1 _Z19kernel_inf_norm_vecPfS__param_1
)
{
	.reg .pred 	%p<4>;
	.reg .b32 	%r<18>;
	.reg .b32 	%f<69>;
	.reg .b64 	%rd<7>;
	// demoted variable
	.shared .align 4 .b8 _ZZ19kernel_inf_norm_vecPfS_E7sub_vec[1024];
	ld.param.u64 	%rd2, [_Z19kernel_inf_norm_vecPfS__param_0];
	ld.param.u64 	%rd3, [_Z19kernel_inf_norm_vecPfS__param_1];
	cvta.to.global.u64 	%rd1, %rd3;
	cvta.to.global.u64 	%rd4, %rd2;
	mov.u32 	%r3, %ntid.x;
	mov.u32 	%r4, %ctaid.x;
	mov.u32 	%r5, %tid.x;
	mad.lo.s32 	%r6, %r3, %r4, %r5;
	mul.wide.s32 	%rd5, %r6, 4;
	add.s64 	%rd6, %rd4, %rd5;
	ld.global.f32 	%f3, [%rd6];
	shl.b32 	%r7, %r5, 2;
	mov.u32 	%r8, _ZZ19kernel_inf_norm_vecPfS_E7sub_vec;
	add.s32 	%r9, %r8, %r7;
	st.shared.f32 	[%r9], %f3;
	bar.sync 	0;
	setp.ne.s32 	%p1, %r5, 0;
	@%p1 bra 	$L__BB7_6;
	mov.f32 	%f68, 0f00000000;
	mov.b32 	%r17, 64;
$L__BB7_2:
	add.s32 	%r12, %r8, %r17;
	ld.shared.f32 	%f5, [%r12+-64];
	max.f32 	%f6, %f68, %f5;
	ld.shared.f32 	%f7, [%r12+-60];
	max.f32 	%f8, %f6, %f7;
	ld.shared.f32 	%f9, [%r12+-56];
	max.f32 	%f10, %f8, %f9;
	ld.shared.f32 	%f11, [%r12+-52];
	max.f32 	%f12, %f10, %f11;
	ld.shared.f32 	%f13, [%r12+-48];
	max.f32 	%f14, %f12, %f13;
	ld.shared.f32 	%f15, [%r12+-44];
	max.f32 	%f16, %f14, %f15;
	ld.shared.f32 	%f17, [%r12+-40];
	max.f32 	%f18, %f16, %f17;
	ld.shared.f32 	%f19, [%r12+-36];
	max.f32 	%f20, %f18, %f19;
	ld.shared.f32 	%f21, [%r12+-32];
	max.f32 	%f22, %f20, %f21;
	ld.shared.f32 	%f23, [%r12+-28];
	max.f32 	%f24, %f22, %f23;
	ld.shared.f32 	%f25, [%r12+-24];
	max.f32 	%f26, %f24, %f25;
	ld.shared.f32 	%f27, [%r12+-20];
	max.f32 	%f28, %f26, %f27;
	ld.shared.f32 	%f29, [%r12+-16];
	max.f32 	%f30, %f28, %f29;
	ld.shared.f32 	%f31, [%r12+-12];
	max.f32 	%f32, %f30, %f31;
	ld.shared.f32 	%f33, [%r12+-8];
	max.f32 	%f34, %f32, %f33;
	ld.shared.f32 	%f35, [%r12+-4];
	max.f32 	%f36, %f34, %f35;
	ld.shared.f32 	%f37, [%r12];
	max.f32 	%f38, %f36, %f37;
	ld.shared.f32 	%f39, [%r12+4];
	max.f32 	%f40, %f38, %f39;
	ld.shared.f32 	%f41, [%r12+8];
	max.f32 	%f42, %f40, %f41;
	ld.shared.f32 	%f43, [%r12+12];
	max.f32 	%f44, %f42, %f43;
	ld.shared.f32 	%f45, [%r12+16];
	max.f32 	%f46, %f44, %f45;
	ld.shared.f32 	%f47, [%r12+20];
	max.f32 	%f48, %f46, %f47;
	ld.shared.f32 	%f49, [%r12+24];
	max.f32 	%f50, %f48, %f49;
	ld.shared.f32 	%f51, [%r12+28];
	max.f32 	%f52, %f50, %f51;
	ld.shared.f32 	%f53, [%r12+32];
	max.f32 	%f54, %f52, %f53;
	ld.shared.f32 	%f55, [%r12+36];
	max.f32 	%f56, %f54, %f55;
	ld.shared.f32 	%f57, [%r12+40];
	max.f32 	%f58, %f56, %f57;
	ld.shared.f32 	%f59, [%r12+44];
	max.f32 	%f60, %f58, %f59;
	ld.shared.f32 	%f61, [%r12+48];
	max.f32 	%f62, %f60, %f61;
	ld.shared.f32 	%f63, [%r12+52];
	max.f32 	%f64, %f62, %f63;
	ld.shared.f32 	%f65, [%r12+56];
	max.f32 	%f66, %f64, %f65;
	ld.shared.f32 	%f67, [%r12+60];
	max.f32 	%f68, %f66, %f67;
	add.s32 	%r17, %r17, 128;
	setp.ne.s32 	%p2, %r17, 1088;
	@%p2 bra 	$L__BB7_2;
	setp.ltu.f32 	%p3, %f68, 0f00000000;
	@%p3 bra 	$L__BB7_5;
	mov.b32 	%r13, %f68;
	atom.global.max.s32 	%r14, [%rd1], %r13;
	bra.uni 	$L__BB7_6;
$L__BB7_5:
	mov.b32 	%r15, %f68;
	atom.global.max.u32 	%r16, [%rd1], %r15;
$L__BB7_6:
	ret;

}


// ===== COMPILED SASS (sm_100) =====

	.target	sm_100

	.elftype	@"ET_EXEC"


//--------------------- .note.nv.tkinfo           --------------------------
	.section	.note.nv.tkinfo,"",@"SHT_NOTE"
	.sectionflags	@"SHF_NOTE_NV_TKINFO"
	.tkinfo
        /*0018*/ 	.word	0x00000002
        /*0030*/ 	.string	""
        /*0030*/ 	.string	"ptxas"
        /*0030*/ 	.string	"Cuda compilation tools, release 13.0, V13.0.88"
        /*0030*/ 	.string	"Build cuda_13.0.r13.0/compiler.36424714_0"
        /*0030*/ 	.string	"-arch sm_100 -m 64 "



//--------------------- .note.nv.cuinfo           --------------------------
	.section	.note.nv.cuinfo,"",@"SHT_NOTE"
	.sectionflags	@"SHF_NOTE_NV_CUINFO"
        /*0018*/ 	.short	0x0002
        /*001a*/ 	.short	0x0064
        /*001c*/ 	.short	0x0082
	.zero		2


//--------------------- .nv.info                  --------------------------
	.section	.nv.info,"",@"SHT_CUDA_INFO"
	.align	4


	//----- nvinfo : EIATTR_REGCOUNT
	.align		4
        /*0000*/ 	.byte	0x04, 0x2f
        /*0002*/ 	.short	(.L_1 - .L_0)
	.align		4
.L_0:
        /*0004*/ 	.word	index@(_Z14kernel_eq_matsPfS_mfPb)
        /*0008*/ 	.word	0x0000000d


	//----- nvinfo : EIATTR_FRAME_SIZE
	.align		4
.L_1:
        /*000c*/ 	.byte	0x04, 0x11
        /*000e*/ 	.short	(.L_3 - .L_2)
	.align		4
.L_2:
        /*0010*/ 	.word	index@(_Z14kernel_eq_matsPfS_mfPb)
        /*0014*/ 	.word	0x00000000


	//----- nvinfo : EIATTR_REGCOUNT
	.align		4
.L_3:
        /*0018*/ 	.byte	0x04, 0x2f
        /*001a*/ 	.short	(.L_5 - .L_4)
	.align		4
.L_4:
        /*001c*/ 	.word	index@(_Z15kernel_add_matsPfS_S_m)
        /*0020*/ 	.word	0x0000000e


	//----- nvinfo : EIATTR_FRAME_SIZE
	.align		4
.L_5:
        /*0024*/ 	.byte	0x04, 0x11
        /*0026*/ 	.short	(.L_7 - .L_6)
	.align		4
.L_6:
        /*0028*/ 	.word	index@(_Z15kernel_add_matsPfS_S_m)
        /*002c*/ 	.word	0x00000000


	//----- nvinfo : EIATTR_REGCOUNT
	.align		4
.L_7:
        /*0030*/ 	.byte	0x04, 0x2f
        /*0032*/ 	.short	(.L_9 - .L_8)
	.align		4
.L_8:
        /*0034*/ 	.word	index@(_Z21kernel_mul_scalar_matfPfS_m)
        /*0038*/ 	.word	0x0000000c


	//----- nvinfo : EIATTR_FRAME_SIZE
	.align		4
.L_9:
        /*003c*/ 	.byte	0x04, 0x11
        /*003e*/ 	.short	(.L_11 - .L_10)
	.align		4
.L_10:
        /*0040*/ 	.word	index@(_Z21kernel_mul_scalar_matfPfS_m)
        /*0044*/ 	.word	0x00000000


	//----- nvinfo : EIATTR_REGCOUNT
	.align		4
.L_11:
        /*0048*/ 	.byte	0x04, 0x2f
        /*004a*/ 	.short	(.L_13 - .L_12)
	.align		4
.L_12:
        /*004c*/ 	.word	index@(_Z15kernel_mul_mats6MatrixS_S_)
        /*0050*/ 	.word	0x0000001e


	//----- nvinfo : EIATTR_FRAME_SIZE
	.align		4
.L_13:
        /*0054*/ 	.byte	0x04, 0x11
        /*0056*/ 	.short	(.L_15 - .L_14)
	.align		4
.L_14:
        /*0058*/ 	.word	index@(_Z15kernel_mul_mats6MatrixS_S_)
        /*005c*/ 	.word	0x00000000


	//----- nvinfo : EIATTR_REGCOUNT
	.align		4
.L_15:
        /*0060*/ 	.byte	0x04, 0x2f
        /*0062*/ 	.short	(.L_17 - .L_16)
	.align		4
.L_16:
        /*0064*/ 	.word	index@(_Z20kernel_transpose_mat6MatrixS_)
        /*0068*/ 	.word	0x0000000e


	//----- nvinfo : EIATTR_FRAME_SIZE
	.align		4
.L_17:
        /*006c*/ 	.byte	0x04, 0x11
        /*006e*/ 	.short	(.L_19 - .L_18)
	.align		4
.L_18:
        /*0070*/ 	.word	index@(_Z20kernel_transpose_mat6MatrixS_)
        /*0074*/ 	.word	0x00000000


	//----- nvinfo : EIATTR_REGCOUNT
	.align		4
.L_19:
        /*0078*/ 	.byte	0x04, 0x2f
        /*007a*/ 	.short	(.L_21 - .L_20)
	.align		4
.L_20:
        /*007c*/ 	.word	index@(_Z15kernel_dot_vecsPfS_S_)
        /*0080*/ 	.word	0x00000016


	//----- nvinfo : EIATTR_FRAME_SIZE
	.align		4
.L_21:
        /*0084*/ 	.byte	0x04, 0x11
        /*0086*/ 	.short	(.L_23 - .L_22)
	.align		4
.L_22:
        /*0088*/ 	.word	index@(_Z15kernel_dot_vecsPfS_S_)
        /*008c*/ 	.word	0x00000000


	//----- nvinfo : EIATTR_REGCOUNT
	.align		4
.L_23:
        /*0090*/ 	.byte	0x04, 0x2f
        /*0092*/ 	.short	(.L_25 - .L_24)
	.align		4
.L_24:
        /*0094*/ 	.word	index@(_Z17kernel_p_norm_vecPffS_)
        /*0098*/ 	.word	0x00000016


	//----- nvinfo : EIATTR_FRAME_SIZE
	.align		4
.L_25:
        /*009c*/ 	.byte	0x04, 0x11
        /*009e*/ 	.short	(.L_27 - .L_26)
	.align		4
.L_26:
        /*00a0*/ 	.word	index@(_Z17kernel_p_norm_vecPffS_)
        /*00a4*/ 	.word	0x00000000


	//----- nvinfo : EIATTR_REGCOUNT
	.align		4
.L_27:
        /*00a8*/ 	.byte	0x04, 0x2f
        /*00aa*/ 	.short	(.L_29 - .L_28)
	.align		4
.L_28:
        /*00ac*/ 	.word	index@(_Z19kernel_inf_norm_vecPfS_)
        /*00b0*/ 	.word	0x0000001e


	//----- nvinfo : EIATTR_FRAME_SIZE
	.align		4
.L_29:
        /*00b4*/ 	.byte	0x04, 0x11
        /*00b6*/ 	.short	(.L_31 - .L_30)
	.align		4
.L_30:
        /*00b8*/ 	.word	index@(_Z19kernel_inf_norm_vecPfS_)
        /*00bc*/ 	.word	0x00000000


	//----- nvinfo : EIATTR_MIN_STACK_SIZE
	.align		4
.L_31:
        /*00c0*/ 	.byte	0x04, 0x12
        /*00c2*/ 	.short	(.L_33 - .L_32)
	.align		4
.L_32:
        /*00c4*/ 	.word	index@(_Z19kernel_inf_norm_vecPfS_)
        /*00c8*/ 	.word	0x00000000


	//----- nvinfo : EIATTR_MIN_STACK_SIZE
	.align		4
.L_33:
        /*00cc*/ 	.byte	0x04, 0x12
        /*00ce*/ 	.short	(.L_35 - .L_34)
	.align		4
.L_34:
        /*00d0*/ 	.word	index@(_Z17kernel_p_norm_vecPffS_)
        /*00d4*/ 	.word	0x00000000


	//----- nvinfo : EIATTR_MIN_STACK_SIZE
	.align		4
.L_35:
        /*00d8*/ 	.byte	0x04, 0x12
        /*00da*/ 	.short	(.L_37 - .L_36)
	.align		4
.L_36:
        /*00dc*/ 	.word	index@(_Z15kernel_dot_vecsPfS_S_)
        /*00e0*/ 	.word	0x00000000


	//----- nvinfo : EIATTR_MIN_STACK_SIZE
	.align		4
.L_37:
        /*00e4*/ 	.byte	0x04, 0x12
        /*00e6*/ 	.short	(.L_39 - .L_38)
	.align		4
.L_38:
        /*00e8*/ 	.word	index@(_Z20kernel_transpose_mat6MatrixS_)
        /*00ec*/ 	.word	0x00000000


	//----- nvinfo : EIATTR_MIN_STACK_SIZE
	.align		4
.L_39:
        /*00f0*/ 	.byte	0x04, 0x12
        /*00f2*/ 	.short	(.L_41 - .L_40)
	.align		4
.L_40:
        /*00f4*/ 	.word	index@(_Z15kernel_mul_mats6MatrixS_S_)
        /*00f8*/ 	.word	0x00000000


	//----- nvinfo : EIATTR_MIN_STACK_SIZE
	.align		4
.L_41:
        /*00fc*/ 	.byte	0x04, 0x12
        /*00fe*/ 	.short	(.L_43 - .L_42)
	.align		4
.L_42:
        /*0100*/ 	.word	index@(_Z21kernel_mul_scalar_matfPfS_m)
        /*0104*/ 	.word	0x00000000


	//----- nvinfo : EIATTR_MIN_STACK_SIZE
	.align		4
.L_43:
        /*0108*/ 	.byte	0x04, 0x12
        /*010a*/ 	.short	(.L_45 - .L_44)
	.align		4
.L_44:
        /*010c*/ 	.word	index@(_Z15kernel_add_matsPfS_S_m)
        /*0110*/ 	.word	0x00000000


	//----- nvinfo : EIATTR_MIN_STACK_SIZE
	.align		4
.L_45:
        /*0114*/ 	.byte	0x04, 0x12
        /*0116*/ 	.short	(.L_47 - .L_46)
	.align		4
.L_46:
        /*0118*/ 	.word	index@(_Z14kernel_eq_matsPfS_mfPb)
        /*011c*/ 	.word	0x00000000
.L_47:


//--------------------- .nv.compat                --------------------------
	.section	.nv.compat,"",@"SHT_CUDA_COMPAT_INFO"
	.align	4
        /*0000*/ 	.byte	0x02, 0x09, 0x00, 0x00, 0x02, 0x02, 0x01, 0x00, 0x02, 0x05, 0x05, 0x00, 0x03, 0x07, 0x01, 0x01
        /*0010*/ 	.byte	0x02, 0x03, 0x00, 0x00, 0x02, 0x06, 0x01, 0x00, 0x04, 0x0b, 0x08, 0x00, 0x01, 0x00, 0x00, 0x00
        /*0020*/ 	.byte	0x00, 0x00, 0x00, 0x00


//--------------------- .nv.info._Z19kernel_inf_norm_vecPfS_ --------------------------
	.section	.nv.info._Z19kernel_inf_norm_vecPfS_,"",@"SHT_CUDA_INFO"
	.sectionflags	@""
	.align	4


	//----- nvinfo : EIATTR_CUDA_API_VERSION
	.align		4
        /*0000*/ 	.byte	0x04, 0x37
        /*0002*/ 	.short	(.L_49 - .L_48)
.L_48:
        /*0004*/ 	.word	0x00000082


	//----- nvinfo : EIATTR_KPARAM_INFO
	.align		4
.L_49:
        /*0008*/ 	.byte	0x04, 0x17
        /*000a*/ 	.short	(.L_51 - .L_50)
.L_50:
        /*000c*/ 	.word	0x00000000
        /*0010*/ 	.short	0x0001
        /*0012*/ 	.short	0x0008
        /*0014*/ 	.byte	0x00, 0xf5, 0x21, 0x00


	//----- nvinfo : EIATTR_KPARAM_INFO
	.align		4
.L_51:
        /*0018*/ 	.byte	0x04, 0x17
        /*001a*/ 	.short	(.L_53 - .L_52)
.L_52:
        /*001c*/ 	.word	0x00000000
        /*0020*/ 	.short	0x0000
        /*0022*/ 	.short	0x0000
        /*0024*/ 	.byte	0x00, 0xf5, 0x21, 0x00


	//----- nvinfo : EIATTR_SPARSE_MMA_MASK
	.align		4
.L_53:
        /*0028*/ 	.byte	0x03, 0x50
        /*002a*/ 	.short	0x0000


	//----- nvinfo : EIATTR_MAXREG_COUNT
	.align		4
        /*002c*/ 	.byte	0x03, 0x1b
        /*002e*/ 	.short	0x00ff


	//----- nvinfo : EIATTR_NUM_BARRIERS
	.align		4
        /*0030*/ 	.byte	0x02, 0x4c
        /*0032*/ 	.byte	0x01
	.zero		1


	//----- nvinfo : EIATTR_MERCURY_ISA_VERSION
	.align		4
        /*0034*/ 	.byte	0x03, 0x5f
        /*0036*/ 	.short	0x0101


	//----- nvinfo : EIATTR_VRC_CTA_INIT_COUNT
	.align		4
        /*0038*/ 	.byte	0x02, 0x4a
	.zero		1
	.zero		1


	//----- nvinfo : EIATTR_EXIT_INSTR_OFFSETS
	.align		4
        /*003c*/ 	.byte	0x04, 0x1c
        /*003e*/ 	.short	(.L_55 - .L_54)


	//   ....[0]....
.L_54:
        /*0040*/ 	.word	0x00000100


	//   ....[1]....
        /*0044*/ 	.word	0x00000320


	//   ....[2]....
        /*0048*/ 	.word	0x00000350


	//----- nvinfo : EIATTR_CBANK_PARAM_SIZE
	.align		4
.L_55:
        /*004c*/ 	.byte	0x03, 0x19
        /*004e*/ 	.short	0x0010


	//----- nvinfo : EIATTR_PARAM_CBANK
	.align		4
        /*0050*/ 	.byte	0x04, 0x0a
        /*0052*/ 	.short	(.L_57 - .L_56)
	.align		4
.L_56:
        /*0054*/ 	.word	index@(.nv.constant0._Z19kernel_inf_norm_vecPfS_)
        /*0058*/ 	.short	0x0380
        /*005a*/ 	.short	0x0010


	//----- nvinfo : EIATTR_SW_WAR
	.align		4
.L_57:
        /*005c*/ 	.byte	0x04, 0x36
        /*005e*/ 	.short	(.L_59 - .L_58)
.L_58:
        /*0060*/ 	.word	0x00000008
.L_59:


//--------------------- .nv.info._Z17kernel_p_norm_vecPffS_ --------------------------
	.section	.nv.info._Z17kernel_p_norm_vecPffS_,"",@"SHT_CUDA_INFO"
	.sectionflags	@""
	.align	4


	//----- nvinfo : EIATTR_CUDA_API_VERSION
	.align		4
        /*0000*/ 	.byte	0x04, 0x37
        /*0002*/ 	.short	(.L_61 - .L_60)
.L_60:
        /*0004*/ 	.word	0x00000082


	//----- nvinfo : EIATTR_KPARAM_INFO
	.align		4
.L_61:
        /*0008*/ 	.byte	0x04, 0x17
        /*000a*/ 	.short	(.L_63 - .L_62)
.L_62:
        /*000c*/ 	.word	0x00000000
        /*0010*/ 	.short	0x0002
        /*0012*/ 	.short	0x0010
        /*0014*/ 	.byte	0x00, 0xf5, 0x21, 0x00


	//----- nvinfo : EIATTR_KPARAM_INFO
	.align		4
.L_63:
        /*0018*/ 	.byte	0x04, 0x17
        /*001a*/ 	.short	(.L_65 - .L_64)
.L_64:
        /*001c*/ 	.word	0x00000000
        /*0020*/ 	.short	0x0001
        /*0022*/ 	.short	0x0008
        /*0024*/ 	.byte	0x00, 0xf0, 0x11, 0x00


	//----- nvinfo : EIATTR_KPARAM_INFO
	.align		4
.L_65:
        /*0028*/ 	.byte	0x04, 0x17
        /*002a*/ 	.short	(.L_67 - .L_66)
.L_66:
        /*002c*/ 	.word	0x00000000
        /*0030*/ 	.short	0x0000
        /*0032*/ 	.short	0x0000
        /*0034*/ 	.byte	0x00, 0xf5, 0x21, 0x00


	//----- nvinfo : EIATTR_SPARSE_MMA_MASK
	.align		4
.L_67:
        /*0038*/ 	.byte	0x03, 0x50
        /*003a*/ 	.short	0x0000


	//----- nvinfo : EIATTR_MAXREG_COUNT
	.align		4
        /*003c*/ 	.byte	0x03, 0x1b
        /*003e*/ 	.short	0x00ff


	//----- nvinfo : EIATTR_NUM_BARRIERS
	.align		4
        /*0040*/ 	.byte	0x02, 0x4c
        /*0042*/ 	.byte	0x01
	.zero		1


	//----- nvinfo : EIATTR_MERCURY_ISA_VERSION
	.align		4
        /*0044*/ 	.byte	0x03, 0x5f
        /*0046*/ 	.short	0x0101


	//----- nvinfo : EIATTR_VRC_CTA_INIT_COUNT
	.align		4
        /*0048*/ 	.byte	0x02, 0x4a
	.zero		1
	.zero		1


	//----- nvinfo : EIATTR_EXIT_INSTR_OFFSETS
	.align		4
        /*004c*/ 	.byte	0x04, 0x1c
        /*004e*/ 	.short	(.L_69 - .L_68)


	//   ....[0]....
.L_68:
        /*0050*/ 	.word	0x000006c0


	//   ....[1]....
        /*0054*/ 	.word	0x000009c0


	//----- nvinfo : EIATTR_CRS_STACK_SIZE
	.align		4
.L_69:
        /*0058*/ 	.byte	0x04, 0x1e
        /*005a*/ 	.short	(.L_71 - .L_70)
.L_70:
        /*005c*/ 	.word	0x00000000


	//----- nvinfo : EIATTR_CBANK_PARAM_SIZE
	.align		4
.L_71:
        /*0060*/ 	.byte	0x03, 0x19
        /*0062*/ 	.short	0x0018


	//----- nvinfo : EIATTR_PARAM_CBANK
	.align		4
        /*0064*/ 	.byte	0x04, 0x0a
        /*0066*/ 	.short	(.L_73 - .L_72)
	.align		4
.L_72:
        /*0068*/ 	.word	index@(.nv.constant0._Z17kernel_p_norm_vecPffS_)
        /*006c*/ 	.short	0x0380
        /*006e*/ 	.short	0x0018


	//----- nvinfo : EIATTR_SW_WAR
	.align		4
.L_73:
        /*0070*/ 	.byte	0x04, 0x36
        /*0072*/ 	.short	(.L_75 - .L_74)
.L_74:
        /*0074*/ 	.word	0x00000008
.L_75:


//--------------------- .nv.info._Z15kernel_dot_vecsPfS_S_ --------------------------
	.section	.nv.info._Z15kernel_dot_vecsPfS_S_,"",@"SHT_CUDA_INFO"
	.sectionflags	@""
	.align	4


	//----- nvinfo : EIATTR_CUDA_API_VERSION
	.align		4
        /*0000*/ 	.byte	0x04, 0x37
        /*0002*/ 	.short	(.L_77 - .L_76)
.L_76:
        /*0004*/ 	.word	0x00000082


	//----- nvinfo : EIATTR_KPARAM_INFO
	.align		4
.L_77:
        /*0008*/ 	.byte	0x04, 0x17
        /*000a*/ 	.short	(.L_79 - .L_78)
.L_78:
        /*000c*/ 	.word	0x00000000
        /*0010*/ 	.short	0x0002
        /*0012*/ 	.short	0x0010
        /*0014*/ 	.byte	0x00, 0xf5, 0x21, 0x00


	//----- nvinfo : EIATTR_KPARAM_INFO
	.align		4
.L_79:
        /*0018*/ 	.byte	0x04, 0x17
        /*001a*/ 	.short	(.L_81 - .L_80)
.L_80:
        /*001c*/ 	.word	0x00000000
        /*0020*/ 	.short	0x0001
        /*0022*/ 	.short	0x0008
        /*0024*/ 	.byte	0x00, 0xf5, 0x21, 0x00


	//----- nvinfo : EIATTR_KPARAM_INFO
	.align		4
.L_81:
        /*0028*/ 	.byte	0x04, 0x17
        /*002a*/ 	.short	(.L_83 - .L_82)
.L_82:
        /*002c*/ 	.word	0x00000000
        /*0030*/ 	.short	0x0000
        /*0032*/ 	.short	0x0000
        /*0034*/ 	.byte	0x00, 0xf5, 0x21, 0x00


	//----- nvinfo : EIATTR_SPARSE_MMA_MASK
	.align		4
.L_83:
        /*0038*/ 	.byte	0x03, 0x50
        /*003a*/ 	.short	0x0000


	//----- nvinfo : EIATTR_MAXREG_COUNT
	.align		4
        /*003c*/ 	.byte	0x03, 0x1b
        /*003e*/ 	.short	0x00ff


	//----- nvinfo : EIATTR_NUM_BARRIERS
	.align		4
        /*0040*/ 	.byte	0x02, 0x4c
        /*0042*/ 	.byte	0x01
	.zero		1


	//----- nvinfo : EIATTR_MERCURY_ISA_VERSION
	.align		4
        /*0044*/ 	.byte	0x03, 0x5f
        /*0046*/ 	.short	0x0101


	//----- nvinfo : EIATTR_VRC_CTA_INIT_COUNT
	.align		4
        /*0048*/ 	.byte	0x02, 0x4a
	.zero		1
	.zero		1


	//----- nvinfo : EIATTR_EXIT_INSTR_OFFSETS
	.align		4
        /*004c*/ 	.byte	0x04, 0x1c
        /*004e*/ 	.short	(.L_85 - .L_84)


	//   ....[0]....
.L_84:
        /*0050*/ 	.word	0x00000140


	//   ....[1]....
        /*0054*/ 	.word	0x00000440


	//----- nvinfo : EIATTR_CBANK_PARAM_SIZE
	.align		4
.L_85:
        /*0058*/ 	.byte	0x03, 0x19
        /*005a*/ 	.short	0x0018


	//----- nvinfo : EIATTR_PARAM_CBANK
	.align		4
        /*005c*/ 	.byte	0x04, 0x0a
        /*005e*/ 	.short	(.L_87 - .L_86)
	.align		4
.L_86:
        /*0060*/ 	.word	index@(.nv.constant0._Z15kernel_dot_vecsPfS_S_)
        /*0064*/ 	.short	0x0380
        /*0066*/ 	.short	0x0018


	//----- nvinfo : EIATTR_SW_WAR
	.align		4
.L_87:
        /*0068*/ 	.byte	0x04, 0x36
        /*006a*/ 	.short	(.L_89 - .L_88)
.L_88:
        /*006c*/ 	.word	0x00000008
.L_89:


//--------------------- .nv.info._Z20kernel_transpose_mat6MatrixS_ --------------------------
	.section	.nv.info._Z20kernel_transpose_mat6MatrixS_,"",@"SHT_CUDA_INFO"
	.sectionflags	@""
	.align	4


	//----- nvinfo : EIATTR_CUDA_API_VERSION
	.align		4
        /*0000*/ 	.byte	0x04, 0x37
        /*0002*/ 	.short	(.L_91 - .L_90)
.L_90:
        /*0004*/ 	.word	0x00000082


	//----- nvinfo : EIATTR_KPARAM_INFO
	.align		4
.L_91:
        /*0008*/ 	.byte	0x04, 0x17
        /*000a*/ 	.short	(.L_93 - .L_92)
.L_92:
        /*000c*/ 	.word	0x00000000
        /*0010*/ 	.short	0x0001
        /*0012*/ 	.short	0x0018
        /*0014*/ 	.byte	0x00, 0xf0, 0x61, 0x00


	//----- nvinfo : EIATTR_KPARAM_INFO
	.align		4
.L_93:
        /*0018*/ 	.byte	0x04, 0x17
        /*001a*/ 	.short	(.L_95 - .L_94)
.L_94:
        /*001c*/ 	.word	0x00000000
        /*0020*/ 	.short	0x0000
        /*0022*/ 	.short	0x0000
        /*0024*/ 	.byte	0x00, 0xf0, 0x61, 0x00


	//----- nvinfo : EIATTR_SPARSE_MMA_MASK
	.align		4
.L_95:
        /*0028*/ 	.byte	0x03, 0x50
        /*002a*/ 	.short	0x0000


	//----- nvinfo : EIATTR_MAXREG_COUNT
	.align		4
        /*002c*/ 	.byte	0x03, 0x1b
        /*002e*/ 	.short	0x00ff


	//----- nvinfo : EIATTR_NUM_BARRIERS
	.align		4
        /*0030*/ 	.byte	0x02, 0x4c
        /*0032*/ 	.byte	0x01
	.zero		1


	//----- nvinfo : EIATTR_MERCURY_ISA_VERSION
	.align		4
        /*0034*/ 	.byte	0x03, 0x5f
        /*0036*/ 	.short	0x0101


	//----- nvinfo : EIATTR_VRC_CTA_INIT_COUNT
	.align		4
        /*0038*/ 	.byte	0x02, 0x4a
	.zero		1
	.zero		1


	//----- nvinfo : EIATTR_EXIT_INSTR_OFFSETS
	.align		4
        /*003c*/ 	.byte	0x04, 0x1c
        /*003e*/ 	.short	(.L_97 - .L_96)


	//   ....[0]....
.L_96:
        /*0040*/ 	.word	0x00000290


	//----- nvinfo : EIATTR_CBANK_PARAM_SIZE
	.align		4
.L_97:
        /*0044*/ 	.byte	0x03, 0x19
        /*0046*/ 	.short	0x0030


	//----- nvinfo : EIATTR_PARAM_CBANK
	.align		4
        /*0048*/ 	.byte	0x04, 0x0a
        /*004a*/ 	.short	(.L_99 - .L_98)
	.align		4
.L_98:
        /*004c*/ 	.word	index@(.nv.constant0._Z20kernel_transpose_mat6MatrixS_)
        /*0050*/ 	.short	0x0380
        /*0052*/ 	.short	0x0030


	//----- nvinfo : EIATTR_SW_WAR
	.align		4
.L_99:
        /*0054*/ 	.byte	0x04, 0x36
        /*0056*/ 	.short	(.L_101 - .L_100)
.L_100:
        /*0058*/ 	.word	0x00000008
.L_101:


//--------------------- .nv.info._Z15kernel_mul_mats6MatrixS_S_ --------------------------
	.section	.nv.info._Z15kernel_mul_mats6MatrixS_S_,"",@"SHT_CUDA_INFO"
	.sectionflags	@""
	.align	4


	//----- nvinfo : EIATTR_CUDA_API_VERSION
	.align		4
        /*0000*/ 	.byte	0x04, 0x37
        /*0002*/ 	.short	(.L_103 - .L_102)
.L_102:
        /*0004*/ 	.word	0x00000082


	//----- nvinfo : EIATTR_KPARAM_INFO
	.align		4
.L_103:
        /*0008*/ 	.byte	0x04, 0x17
        /*000a*/ 	.short	(.L_105 - .L_104)
.L_104:
        /*000c*/ 	.word	0x00000000
        /*0010*/ 	.short	0x0002
        /*0012*/ 	.short	0x0030
        /*0014*/ 	.byte	0x00, 0xf0, 0x61, 0x00


	//----- nvinfo : EIATTR_KPARAM_INFO
	.align		4
.L_105:
        /*0018*/ 	.byte	0x04, 0x17
        /*001a*/ 	.short	(.L_107 - .L_106)
.L_106:
        /*001c*/ 	.word	0x00000000
        /*0020*/ 	.short	0x0001
        /*0022*/ 	.short	0x0018
        /*0024*/ 	.byte	0x00, 0xf0, 0x61, 0x00


	//----- nvinfo : EIATTR_KPARAM_INFO
	.align		4
.L_107:
        /*0028*/ 	.byte	0x04, 0x17
        /*002a*/ 	.short	(.L_109 - .L_108)
.L_108:
        /*002c*/ 	.word	0x00000000
        /*0030*/ 	.short	0x0000
        /*0032*/ 	.short	0x0000
        /*0034*/ 	.byte	0x00, 0xf0, 0x61, 0x00


	//----- nvinfo : EIATTR_SPARSE_MMA_MASK
	.align		4
.L_109:
        /*0038*/ 	.byte	0x03, 0x50
        /*003a*/ 	.short	0x0000


	//----- nvinfo : EIATTR_MAXREG_COUNT
	.align		4
        /*003c*/ 	.byte	0x03, 0x1b
        /*003e*/ 	.short	0x00ff


	//----- nvinfo : EIATTR_NUM_BARRIERS
	.align		4
        /*0040*/ 	.byte	0x02, 0x4c
        /*0042*/ 	.byte	0x01
	.zero		1


	//----- nvinfo : EIATTR_MERCURY_ISA_VERSION
	.align		4
        /*0044*/ 	.byte	0x03, 0x5f
        /*0046*/ 	.short	0x0101


	//----- nvinfo : EIATTR_VRC_CTA_INIT_COUNT
	.align		4
        /*0048*/ 	.byte	0x02, 0x4a
	.zero		1
	.zero		1


	//----- nvinfo : EIATTR_EXIT_INSTR_OFFSETS
	.align		4
        /*004c*/ 	.byte	0x04, 0x1c
        /*004e*/ 	.short	(.L_111 - .L_110)


	//   ....[0]....
.L_110:
        /*0050*/ 	.word	0x000008f0


	//----- nvinfo : EIATTR_CBANK_PARAM_SIZE
	.align		4
.L_111:
        /*0054*/ 	.byte	0x03, 0x19
        /*0056*/ 	.short	0x0048


	//----- nvinfo : EIATTR_PARAM_CBANK
	.align		4
        /*0058*/ 	.byte	0x04, 0x0a
        /*005a*/ 	.short	(.L_113 - .L_112)
	.align		4
.L_112:
        /*005c*/ 	.word	index@(.nv.constant0._Z15kernel_mul_mats6MatrixS_S_)
        /*0060*/ 	.short	0x0380
        /*0062*/ 	.short	0x0048


	//----- nvinfo : EIATTR_SW_WAR
	.align		4
.L_113:
        /*0064*/ 	.byte	0x04, 0x36
        /*0066*/ 	.short	(.L_115 - .L_114)
.L_114:
        /*0068*/ 	.word	0x00000008
.L_115:


//--------------------- .nv.info._Z21kernel_mul_scalar_matfPfS_m --------------------------
	.section	.nv.info._Z21kernel_mul_scalar_matfPfS_m,"",@"SHT_CUDA_INFO"
	.sectionflags	@""
	.align	4


	//----- nvinfo : EIATTR_CUDA_API_VERSION
	.align		4
        /*0000*/ 	.byte	0x04, 0x37
        /*0002*/ 	.short	(.L_117 - .L_116)
.L_116:
        /*0004*/ 	.word	0x00000082


	//----- nvinfo : EIATTR_KPARAM_INFO
	.align		4
.L_117:
        /*0008*/ 	.byte	0x04, 0x17
        /*000a*/ 	.short	(.L_119 - .L_118)
.L_118:
        /*000c*/ 	.word	0x00000000
        /*0010*/ 	.short	0x0003
        /*0012*/ 	.short	0x0018
        /*0014*/ 	.byte	0x00, 0xf0, 0x21, 0x00


	//----- nvinfo : EIATTR_KPARAM_INFO
	.align		4
.L_119:
        /*0018*/ 	.byte	0x04, 0x17
        /*001a*/ 	.short	(.L_121 - .L_120)
.L_120:
        /*001c*/ 	.word	0x00000000
        /*0020*/ 	.short	0x0002
        /*0022*/ 	.short	0x0010
        /*0024*/ 	.byte	0x00, 0xf5, 0x21, 0x00


	//----- nvinfo : EIATTR_KPARAM_INFO
	.align		4
.L_121:
        /*0028*/ 	.byte	0x04, 0x17
        /*002a*/ 	.short	(.L_123 - .L_122)
.L_122:
        /*002c*/ 	.word	0x00000000
        /*0030*/ 	.short	0x0001
        /*0032*/ 	.short	0x0008
        /*0034*/ 	.byte	0x00, 0xf5, 0x21, 0x00


	//----- nvinfo : EIATTR_KPARAM_INFO
	.align		4
.L_123:
        /*0038*/ 	.byte	0x04, 0x17
        /*003a*/ 	.short	(.L_125 - .L_124)
.L_124:
        /*003c*/ 	.word	0x00000000
        /*0040*/ 	.short	0x0000
        /*0042*/ 	.short	0x0000
        /*0044*/ 	.byte	0x00, 0xf0, 0x11, 0x00


	//----- nvinfo : EIATTR_SPARSE_MMA_MASK
	.align		4
.L_125:
        /*0048*/ 	.byte	0x03, 0x50
        /*004a*/ 	.short	0x0000


	//----- nvinfo : EIATTR_MAXREG_COUNT
	.align		4
        /*004c*/ 	.byte	0x03, 0x1b
        /*004e*/ 	.short	0x00ff


	//----- nvinfo : EIATTR_MERCURY_ISA_VERSION
	.align		4
        /*0050*/ 	.byte	0x03, 0x5f
        /*0052*/ 	.short	0x0101


	//----- nvinfo : EIATTR_VRC_CTA_INIT_COUNT
	.align		4
        /*0054*/ 	.byte	0x02, 0x4a
	.zero		1
	.zero		1


	//----- nvinfo : EIATTR_EXIT_INSTR_OFFSETS
	.align		4
        /*0058*/ 	.byte	0x04, 0x1c
        /*005a*/ 	.short	(.L_127 - .L_126)


	//   ....[0]....
.L_126:
        /*005c*/ 	.word	0x00000090


	//   ....[1]....
        /*0060*/ 	.word	0x00000210


	//----- nvinfo : EIATTR_CRS_STACK_SIZE
	.align		4
.L_127:
        /*0064*/ 	.byte	0x04, 0x1e
        /*0066*/ 	.short	(.L_129 - .L_128)
.L_128:
        /*0068*/ 	.word	0x00000000


	//----- nvinfo : EIATTR_CBANK_PARAM_SIZE
	.align		4
.L_129:
        /*006c*/ 	.byte	0x03, 0x19
        /*006e*/ 	.short	0x0020


	//----- nvinfo : EIATTR_PARAM_CBANK
	.align		4
        /*0070*/ 	.byte	0x04, 0x0a
        /*0072*/ 	.short	(.L_131 - .L_130)
	.align		4
.L_130:
        /*0074*/ 	.word	index@(.nv.constant0._Z21kernel_mul_scalar_matfPfS_m)
        /*0078*/ 	.short	0x0380
        /*007a*/ 	.short	0x0020


	//----- nvinfo : EIATTR_SW_WAR
	.align		4
.L_131:
        /*007c*/ 	.byte	0x04, 0x36
        /*007e*/ 	.short	(.L_133 - .L_132)
.L_132:
        /*0080*/ 	.word	0x00000008
.L_133:


//--------------------- .nv.info._Z15kernel_add_matsPfS_S_m --------------------------
	.section	.nv.info._Z15kernel_add_matsPfS_S_m,"",@"SHT_CUDA_INFO"
	.sectionflags	@""
	.align	4


	//----- nvinfo : EIATTR_CUDA_API_VERSION
	.align		4
        /*0000*/ 	.byte	0x04, 0x37
        /*0002*/ 	.short	(.L_135 - .L_134)
.L_134:
        /*0004*/ 	.word	0x00000082


	//----- nvinfo : EIATTR_KPARAM_INFO
	.align		4
.L_135:
        /*0008*/ 	.byte	0x04, 0x17
        /*000a*/ 	.short	(.L_137 - .L_136)
.L_136:
        /*000c*/ 	.word	0x00000000
        /*0010*/ 	.short	0x0003
        /*0012*/ 	.short	0x0018
        /*0014*/ 	.byte	0x00, 0xf0, 0x21, 0x00


	//----- nvinfo : EIATTR_KPARAM_INFO
	.align		4
.L_137:
        /*0018*/ 	.byte	0x04, 0x17
        /*001a*/ 	.short	(.L_139 - .L_138)
.L_138:
        /*001c*/ 	.word	0x00000000
        /*0020*/ 	.short	0x0002
        /*0022*/ 	.short	0x0010
        /*0024*/ 	.byte	0x00, 0xf5, 0x21, 0x00


	//----- nvinfo : EIATTR_KPARAM_INFO
	.align		4
.L_139:
        /*0028*/ 	.byte	0x04, 0x17
        /*002a*/ 	.short	(.L_141 - .L_140)
.L_140:
        /*002c*/ 	.word	0x00000000
        /*0030*/ 	.short	0x0001
        /*0032*/ 	.short	0x0008
        /*0034*/ 	.byte	0x00, 0xf5, 0x21, 0x00


	//----- nvinfo : EIATTR_KPARAM_INFO
	.align		4
.L_141:
        /*0038*/ 	.byte	0x04, 0x17
        /*003a*/ 	.short	(.L_143 - .L_142)
.L_142:
        /*003c*/ 	.word	0x00000000
        /*0040*/ 	.short	0x0000
        /*0042*/ 	.short	0x0000
        /*0044*/ 	.byte	0x00, 0xf5, 0x21, 0x00


	//----- nvinfo : EIATTR_SPARSE_MMA_MASK
	.align		4
.L_143:
        /*0048*/ 	.byte	0x03, 0x50
        /*004a*/ 	.short	0x0000


	//----- nvinfo : EIATTR_MAXREG_COUNT
	.align		4
        /*004c*/ 	.byte	0x03, 0x1b
        /*004e*/ 	.short	0x00ff


	//----- nvinfo : EIATTR_MERCURY_ISA_VERSION
	.align		4
        /*0050*/ 	.byte	0x03, 0x5f
        /*0052*/ 	.short	0x0101


	//----- nvinfo : EIATTR_VRC_CTA_INIT_COUNT
	.align		4
        /*0054*/ 	.byte	0x02, 0x4a
	.zero		1
	.zero		1


	//----- nvinfo : EIATTR_EXIT_INSTR_OFFSETS
	.align		4
        /*0058*/ 	.byte	0x04, 0x1c
        /*005a*/ 	.short	(.L_145 - .L_144)


	//   ....[0]....
.L_144:
        /*005c*/ 	.word	0x00000090


	//   ....[1]....
        /*0060*/ 	.word	0x00000230


	//----- nvinfo : EIATTR_CRS_STACK_SIZE
	.align		4
.L_145:
        /*0064*/ 	.byte	0x04, 0x1e
        /*0066*/ 	.short	(.L_147 - .L_146)
.L_146:
        /*0068*/ 	.word	0x00000000


	//----- nvinfo : EIATTR_CBANK_PARAM_SIZE
	.align		4
.L_147:
        /*006c*/ 	.byte	0x03, 0x19
        /*006e*/ 	.short	0x0020


	//----- nvinfo : EIATTR_PARAM_CBANK
	.align		4
        /*0070*/ 	.byte	0x04, 0x0a
        /*0072*/ 	.short	(.L_149 - .L_148)
	.align		4
.L_148:
        /*0074*/ 	.word	index@(.nv.constant0._Z15kernel_add_matsPfS_S_m)
        /*0078*/ 	.short	0x0380
        /*007a*/ 	.short	0x0020


	//----- nvinfo : EIATTR_SW_WAR
	.align		4
.L_149:
        /*007c*/ 	.byte	0x04, 0x36
        /*007e*/ 	.short	(.L_151 - .L_150)
.L_150:
        /*0080*/ 	.word	0x00000008
.L_151:


//--------------------- .nv.info._Z14kernel_eq_matsPfS_mfPb --------------------------
	.section	.nv.info._Z14kernel_eq_matsPfS_mfPb,"",@"SHT_CUDA_INFO"
	.sectionflags	@""
	.align	4


	//----- nvinfo : EIATTR_CUDA_API_VERSION
	.align		4
        /*0000*/ 	.byte	0x04, 0x37
        /*0002*/ 	.short	(.L_153 - .L_152)
.L_152:
        /*0004*/ 	.word	0x00000082


	//----- nvinfo : EIATTR_KPARAM_INFO
	.align		4
.L_153:
        /*0008*/ 	.byte	0x04, 0x17
        /*000a*/ 	.short	(.L_155 - .L_154)
.L_154:
        /*000c*/ 	.word	0x00000000
        /*0010*/ 	.short	0x0004
        /*0012*/ 	.short	0x0020
        /*0014*/ 	.byte	0x00, 0xf5, 0x21, 0x00


	//----- nvinfo : EIATTR_KPARAM_INFO
	.align		4
.L_155:
        /*0018*/ 	.byte	0x04, 0x17
        /*001a*/ 	.short	(.L_157 - .L_156)
.L_156:
        /*001c*/ 	.word	0x00000000
        /*0020*/ 	.short	0x0003
        /*0022*/ 	.short	0x0018
        /*0024*/ 	.byte	0x00, 0xf0, 0x11, 0x00


	//----- nvinfo : EIATTR_KPARAM_INFO
	.align		4
.L_157:
        /*0028*/ 	.byte	0x04, 0x17
        /*002a*/ 	.short	(.L_159 - .L_158)
.L_158:
        /*002c*/ 	.word	0x00000000
        /*0030*/ 	.short	0x0002
        /*0032*/ 	.short	0x0010
        /*0034*/ 	.byte	0x00, 0xf0, 0x21, 0x00


	//----- nvinfo : EIATTR_KPARAM_INFO
	.align		4
.L_159:
        /*0038*/ 	.byte	0x04, 0x17
        /*003a*/ 	.short	(.L_161 - .L_160)
.L_160:
        /*003c*/ 	.word	0x00000000
        /*0040*/ 	.short	0x0001
        /*0042*/ 	.short	0x0008
        /*0044*/ 	.byte	0x00, 0xf5, 0x21, 0x00


	//----- nvinfo : EIATTR_KPARAM_INFO
	.align		4
.L_161:
        /*0048*/ 	.byte	0x04, 0x17
        /*004a*/ 	.short	(.L_163 - .L_162)
.L_162:
        /*004c*/ 	.word	0x00000000
        /*0050*/ 	.short	0x0000
        /*0052*/ 	.short	0x0000
        /*0054*/ 	.byte	0x00, 0xf5, 0x21, 0x00


	//----- nvinfo : EIATTR_SPARSE_MMA_MASK
	.align		4
.L_163:
        /*0058*/ 	.byte	0x03, 0x50
        /*005a*/ 	.short	0x0000


	//----- nvinfo : EIATTR_MAXREG_COUNT
	.align		4
        /*005c*/ 	.byte	0x03, 0x1b
        /*005e*/ 	.short	0x00ff


	//----- nvinfo : EIATTR_MERCURY_ISA_VERSION
	.align		4
        /*0060*/ 	.byte	0x03, 0x5f
        /*0062*/ 	.short	0x0101


	//----- nvinfo : EIATTR_VRC_CTA_INIT_COUNT
	.align		4
        /*0064*/ 	.byte	0x02, 0x4a
	.zero		1
	.zero		1


	//----- nvinfo : EIATTR_EXIT_INSTR_OFFSETS
	.align		4
        /*0068*/ 	.byte	0x04, 0x1c
        /*006a*/ 	.short	(.L_165 - .L_164)


	//   ....[0]....
.L_164:
        /*006c*/ 	.word	0x000000d0


	//   ....[1]....
        /*0070*/ 	.word	0x000002a0


	//----- nvinfo : EIATTR_CRS_STACK_SIZE
	.align		4
.L_165:
        /*0074*/ 	.byte	0x04, 0x1e
        /*0076*/ 	.short	(.L_167 - .L_166)
.L_166:
        /*0078*/ 	.word	0x00000000


	//----- nvinfo : EIATTR_CBANK_PARAM_SIZE
	.align		4
.L_167:
        /*007c*/ 	.byte	0x03, 0x19
        /*007e*/ 	.short	0x0028


	//----- nvinfo : EIATTR_PARAM_CBANK
	.align		4
        /*0080*/ 	.byte	0x04, 0x0a
        /*0082*/ 	.short	(.L_169 - .L_168)
	.align		4
.L_168:
        /*0084*/ 	.word	index@(.nv.constant0._Z14kernel_eq_matsPfS_mfPb)
        /*0088*/ 	.short	0x0380
        /*008a*/ 	.short	0x0028


	//----- nvinfo : EIATTR_SW_WAR
	.align		4
.L_169:
        /*008c*/ 	.byte	0x04, 0x36
        /*008e*/ 	.short	(.L_171 - .L_170)
.L_170:
        /*0090*/ 	.word	0x00000008
.L_171:


//--------------------- .nv.callgraph             --------------------------
	.section	.nv.callgraph,"",@"SHT_CUDA_CALLGRAPH"
	.align	4
	.sectionentsize	8
	.align		4
        /*0000*/ 	.word	0x00000000
	.align		4
        /*0004*/ 	.word	0xffffffff
	.align		4
        /*0008*/ 	.word	0x00000000
	.align		4
        /*000c*/ 	.word	0xfffffffe
	.align		4
        /*0010*/ 	.word	0x00000000
	.align		4
        /*0014*/ 	.word	0xfffffffd
	.align		4
        /*0018*/ 	.word	0x00000000
	.align		4
        /*001c*/ 	.word	0xfffffffc


//--------------------- .text._Z19kernel_inf_norm_vecPfS_ --------------------------
	.section	.text._Z19kernel_inf_norm_vecPfS_,"ax",@progbits
	.align	128
        .global         _Z19kernel_inf_norm_vecPfS_
        .type           _Z19kernel_inf_norm_vecPfS_,@function
        .size           _Z19kernel_inf_norm_vecPfS_,(.L_x_19 - _Z19kernel_inf_norm_vecPfS_)
        .other          _Z19kernel_inf_norm_vecPfS_,@"STO_CUDA_ENTRY STV_DEFAULT"
_Z19kernel_inf_norm_vecPfS_:
.text._Z19kernel_inf_norm_vecPfS_:
[----:B------:R-:W-:Y:S01]  /*0000*/  LDC R1, c[0x0][0x37c] ;  /* 0x0000df00ff017b82 */ /* 0x000fe20000000800 */
[----:B------:R-:W0:Y:S07]  /*0010*/  S2R R5, SR_CTAID.X ;  /* 0x0000000000057919 */ /* 0x000e2e0000002500 */
[----:B------:R-:W1:Y:S01]  /*0020*/  LDC.64 R2, c[0x0][0x380] ;  /* 0x0000e000ff027b82 */ /* 0x000e620000000a00 */
[----:B------:R-:W0:Y:S01]  /*0030*/  LDCU UR4, c[0x0][0x360] ;  /* 0x00006c00ff0477ac */ /* 0x000e220008000800 */
[----:B------:R-:W0:Y:S01]  /*0040*/  S2R R0, SR_TID.X ;  /* 0x0000000000007919 */ /* 0x000e220000002100 */
[----:B------:R-:W2:Y:S01]  /*0050*/  LDCU.64 UR6, c[0x0][0x358] ;  /* 0x00006b00ff0677ac */ /* 0x000ea20008000a00 */
[----:B0-----:R-:W-:-:S04]  /*0060*/  IMAD R5, R5, UR4, R0 ;  /* 0x0000000405057c24 */ /* 0x001fc8000f8e0200 */
[----:B-1----:R-:W-:-:S06]  /*0070*/  IMAD.WIDE R2, R5, 0x4, R2 ;  /* 0x0000000405027825 */ /* 0x002fcc00078e0202 */
[----:B--2---:R-:W2:Y:S01]  /*0080*/  LDG.E R2, desc[UR6][R2.64] ;  /* 0x0000000602027981 */ /* 0x004ea2000c1e1900 */
[----:B------:R-:W0:Y:S01]  /*0090*/  S2UR UR5, SR_CgaCtaId ;  /* 0x00000000000579c3 */ /* 0x000e220000008800 */
[----:B------:R-:W-:Y:S01]  /*00a0*/  UMOV UR4, 0x400 ;  /* 0x0000040000047882 */ /* 0x000fe20000000000 */
[----:B------:R-:W-:Y:S01]  /*00b0*/  ISETP.NE.AND P0, PT, R0, RZ, PT ;  /* 0x000000ff0000720c */ /* 0x000fe20003f05270 */
[----:B0-----:R-:W-:-:S06]  /*00c0*/  ULEA UR4, UR5, UR4, 0x18 ;  /* 0x0000000405047291 */ /* 0x001fcc000f8ec0ff */
[----:B------:R-:W-:-:S05]  /*00d0*/  LEA R5, R0, UR4, 0x2 ;  /* 0x0000000400057c11 */ /* 0x000fca000f8e10ff */
[----:B--2---:R0:W-:Y:S01]  /*00e0*/  STS [R5], R2 ;  /* 0x0000000205007388 */ /* 0x0041e20000000800 */
[----:B------:R-:W-:Y:S06]  /*00f0*/  BAR.SYNC.DEFER_BLOCKING 0x0 ;  /* 0x0000000000007b1d */ /* 0x000fec0000010000 */
[----:B------:R-:W-:Y:S05]  /*0100*/  @P0 EXIT ;  /* 0x000000000000094d */ /* 0x000fea0003800000 */
[----:B------:R-:W-:Y:S02]  /*0110*/  IMAD.MOV.U32 R17, RZ, RZ, RZ ;  /* 0x000000ffff117224 */ /* 0x000fe400078e00ff */
[----:B------:R-:W-:-:S07]  /*0120*/  IMAD.MOV.U32 R0, RZ, RZ, 0x40 ;  /* 0x00000040ff007424 */ /* 0x000fce00078e00ff */
.L_x_0:
[----:B0-----:R-:W0:Y:S04]  /*0130*/  LDS.128 R4, [R0+UR4+-0x40] ;  /* 0xffffc00400047984 */ /* 0x001e280008000c00 */
[----:B------:R-:W1:Y:S04]  /*0140*/  LDS.128 R8, [R0+UR4+-0x30] ;  /* 0xffffd00400087984 */ /* 0x000e680008000c00 */
[----:B------:R-:W2:Y:S04]  /*0150*/  LDS.128 R24, [R0+UR4+-0x20] ;  /* 0xffffe00400187984 */ /* 0x000ea80008000c00 */
[----:B------:R-:W3:Y:S04]  /*0160*/  LDS.128 R12, [R0+UR4+-0x10] ;  /* 0xfffff004000c7984 */ /* 0x000ee80008000c00 */
[----:B------:R-:W4:Y:S01]  /*0170*/  LDS.128 R20, [R0+UR4] ;  /* 0x0000000400147984 */ /* 0x000f220008000c00 */
[----:B0-----:R-:W-:-:S03]  /*0180*/  FMNMX3 R4, R17, R4, R5, !PT ;  /* 0x0000000411047276 */ /* 0x001fc60007800005 */
[----:B------:R-:W0:Y:S01]  /*0190*/  LDS.128 R16, [R0+UR4+0x10] ;  /* 0x0000100400107984 */ /* 0x000e220008000c00 */
[----:B------:R-:W-:-:S04]  /*01a0*/  FMNMX3 R4, R4, R6, R7, !PT ;  /* 0x0000000604047276 */ /* 0x000fc80007800007 */
[----:B-1----:R-:W-:Y:S02]  /*01b0*/  FMNMX3 R8, R4, R8, R9, !PT ;  /* 0x0000000804087276 */ /* 0x002fe40007800009 */
[----:B------:R-:W1:Y:S02]  /*01c0*/  LDS.128 R4, [R0+UR4+0x20] ;  /* 0x0000200400047984 */ /* 0x000e640008000c00 */
[----:B------:R-:W-:-:S04]  /*01d0*/  FMNMX3 R8, R8, R10, R11, !PT ;  /* 0x0000000a08087276 */ /* 0x000fc8000780000b */
[----:B--2---:R-:W-:Y:S02]  /*01e0*/  FMNMX3 R24, R8, R24, R25, !PT ;  /* 0x0000001808187276 */ /* 0x004fe40007800019 */
[----:B------:R2:W5:Y:S02]  /*01f0*/  LDS.128 R8, [R0+UR4+0x30] ;  /* 0x0000300400087984 */ /* 0x0005640008000c00 */
[----:B------:R-:W-:-:S04]  /*0200*/  FMNMX3 R24, R24, R26, R27, !PT ;  /* 0x0000001a18187276 */ /* 0x000fc8000780001b */
[----:B---3--:R-:W-:Y:S01]  /*0210*/  FMNMX3 R12, R24, R12, R13, !PT ;  /* 0x0000000c180c7276 */ /* 0x008fe2000780000d */
[----:B--2---:R-:W-:-:S03]  /*0220*/  VIADD R0, R0, 0x80 ;  /* 0x0000008000007836 */ /* 0x004fc60000000000 */
[----:B------:R-:W-:Y:S02]  /*0230*/  FMNMX3 R12, R12, R14, R15, !PT ;  /* 0x0000000e0c0c7276 */ /* 0x000fe4000780000f */
[----:B------:R-:W-:Y:S02]  /*0240*/  ISETP.NE.AND P0, PT, R0, 0x440, PT ;  /* 0x000004400000780c */ /* 0x000fe40003f05270 */
[----:B----4-:R-:W-:-:S04]  /*0250*/  FMNMX3 R12, R12, R20, R21, !PT ;  /* 0x000000140c0c7276 */ /* 0x010fc80007800015 */
[----:B------:R-:W-:-:S04]  /*0260*/  FMNMX3 R12, R12, R22, R23, !PT ;  /* 0x000000160c0c7276 */ /* 0x000fc80007800017 */
[----:B0-----:R-:W-:-:S04]  /*0270*/  FMNMX3 R12, R12, R16, R17, !PT ;  /* 0x000000100c0c7276 */ /* 0x001fc80007800011 */
[----:B------:R-:W-:-:S04]  /*0280*/  FMNMX3 R12, R12, R18, R19, !PT ;  /* 0x000000120c0c7276 */ /* 0x000fc80007800013 */
[----:B-1----:R-:W-:-:S04]  /*0290*/  FMNMX3 R4, R12, R4, R5, !PT ;  /* 0x000000040c047276 */ /* 0x002fc80007800005 */
[----:B------:R-:W-:-:S04]  /*02a0*/  FMNMX3 R4, R4, R6, R7, !PT ;  /* 0x0000000604047276 */ /* 0x000fc80007800007 */
[----:B-----5:R-:W-:-:S04]  /*02b0*/  FMNMX3 R4, R4, R8, R9, !PT ;  /* 0x0000000804047276 */ /* 0x020fc80007800009 */
[----:B------:R-:W-:Y:S01]  /*02c0*/  FMNMX3 R17, R4, R10, R11, !PT ;  /* 0x0000000a04117276 */ /* 0x000fe2000780000b */
[----:B------:R-:W-:Y:S06]  /*02d0*/  @P0 BRA `(.L_x_0) ;  /* 0xfffffffc00940947 */ /* 0x000fec000383ffff */
[----:B------:R-:W-:-:S13]  /*02e0*/  FSETP.GE.AND P0, PT, R17, RZ, PT ;  /* 0x000000ff1100720b */ /* 0x000fda0003f06000 */
[----:B------:R-:W-:Y:S05]  /*02f0*/  @!P0 BRA `(.L_x_1) ;  /* 0x00000000000c8947 */ /* 0x000fea0003800000 */
[----:B------:R-:W0:Y:S02]  /*0300*/  LDC.64 R2, c[0x0][0x388] ;  /* 0x0000e200ff027b82 */ /* 0x000e240000000a00 */
[----:B0-----:R-:W-:Y:S01]  /*0310*/  REDG.E.MAX.S32.STRONG.GPU desc[UR6][R2.64], R17 ;  /* 0x000000110200798e */ /* 0x001fe2000d12e306 */
[----:B------:R-:W-:Y:S05]  /*0320*/  EXIT ;  /* 0x000000000000794d */ /* 0x000fea0003800000 */
.L_x_1:
[----:B------:R-:W0:Y:S02]  /*0330*/  LDC.64 R2, c[0x0][0x388] ;  /* 0x0000e200ff027b82 */ /* 0x000e240000000a00 */
[----:B0-----:R-:W-:Y:S01]  /*0340*/  REDG.E.MAX.STRONG.GPU desc[UR6][R2.64], R17 ;  /* 0x000000110200798e */ /* 0x001fe2000d12e106 */
[----:B------:R-:W-:Y:S05]  /*0350*/  EXIT ;  /* 0x000000000000794d */ /* 0x000fea0003800000 */
.L_x_2:
[----:B------:R-:W-:-:S00]  /*0360*/  BRA `(.L_x_2) ;  /* 0xfffffffc00fc7947 */ /* 0x000fc0000383ffff */
[----:B------:R-:W-:-:S00]  /*0370*/  NOP ;  /* 0x0000000000007918 */ /* 0x000fc00000000000 */
        /* <DEDUP_REMOVED lines=8> */
.L_x_19:


//--------------------- .text._Z17kernel_p_norm_vecPffS_ --------------------------
	.section	.text._Z17kernel_p_norm_vecPffS_,"ax",@progbits
	.align	128
        .global         _Z17kernel_p_norm_vecPffS_
        .type           _Z17kernel_p_norm_vecPffS_,@function
        .size           _Z17kernel_p_norm_vecPffS_,(.L_x_20 - _Z17kernel_p_norm_vecPffS_)
        .other          _Z17kernel_p_norm_vecPffS_,@"STO_CUDA_ENTRY STV_DEFAULT"
_Z17kernel_p_norm_vecPffS_:
.text._Z17kernel_p_norm_vecPffS_:
        /* <DEDUP_REMOVED lines=9> */
[----:B------:R-:W-:Y:S01]  /*0090*/  HFMA2 R9, -RZ, RZ, 0.771484375, 0.21533203125 ;  /* 0x3a2c32e4ff097431 */ /* 0x000fe200000001ff */
[----:B------:R-:W-:Y:S01]  /*00a0*/  BSSY.RECONVERGENT B0, `(.L_x_3) ;  /* 0x000005a000007945 */ /* 0x000fe20003800200 */
[C---:B--2---:R-:W-:Y:S01]  /*00b0*/  FMUL R5, |R2|.reuse, 16777216 ;  /* 0x4b80000002057820 */ /* 0x044fe20000400200 */
[----:B------:R-:W-:-:S04]  /*00c0*/  FSETP.GEU.AND P0, PT, |R2|, 1.175494350822287508e-38, PT ;  /* 0x008000000200780b */ /* 0x000fc80003f0e200 */
[----:B------:R-:W-:Y:S02]  /*00d0*/  FSEL R5, R5, |R2|, !P0 ;  /* 0x4000000205057208 */ /* 0x000fe40004000000 */
[----:B------:R-:W-:Y:S02]  /*00e0*/  FSEL R3, RZ, -24, P0 ;  /* 0xc1c00000ff037808 */ /* 0x000fe40000000000 */
[----:B------:R-:W-:-:S04]  /*00f0*/  IADD3 R4, PT, PT, R5, -0x3f3504f3, RZ ;  /* 0xc0cafb0d05047810 */ /* 0x000fc80007ffe0ff */
[----:B------:R-:W-:-:S04]  /*0100*/  LOP3.LUT R4, R4, 0xff800000, RZ, 0xc0, !PT ;  /* 0xff80000004047812 */ /* 0x000fc800078ec0ff */
[-C--:B------:R-:W-:Y:S02]  /*0110*/  IADD3 R5, PT, PT, R5, -R4.reuse, RZ ;  /* 0x8000000405057210 */ /* 0x080fe40007ffe0ff */
[----:B------:R-:W-:-:S03]  /*0120*/  I2FP.F32.S32 R4, R4 ;  /* 0x0000000400047245 */ /* 0x000fc60000201400 */
[C---:B------:R-:W-:Y:S01]  /*0130*/  FADD R6, R5.reuse, 1 ;  /* 0x3f80000005067421 */ /* 0x040fe20000000000 */
[----:B------:R-:W-:Y:S01]  /*0140*/  FADD R5, R5, -1 ;  /* 0xbf80000005057421 */ /* 0x000fe20000000000 */
[----:B------:R-:W-:-:S03]  /*0150*/  FFMA R3, R4, 1.1920928955078125e-07, R3 ;  /* 0x3400000004037823 */ /* 0x000fc60000000003 */
[----:B------:R-:W-:Y:S01]  /*0160*/  FADD R7, R5, R5 ;  /* 0x0000000505077221 */ /* 0x000fe20000000000 */
[----:B------:R-:W0:Y:S03]  /*0170*/  MUFU.RCP R6, R6 ;  /* 0x0000000600067308 */ /* 0x000e260000001000 */
[----:B0-----:R-:W-:-:S04]  /*0180*/  FMUL R8, R6, R7 ;  /* 0x0000000706087220 */ /* 0x001fc80000400000 */
[----:B------:R-:W-:Y:S01]  /*0190*/  FADD R7, R5, -R8 ;  /* 0x8000000805077221 */ /* 0x000fe20000000000 */
[CC--:B------:R-:W-:Y:S01]  /*01a0*/  FMUL R4, R8.reuse, R8.reuse ;  /* 0x0000000808047220 */ /* 0x0c0fe20000400000 */
[----:B------:R-:W-:Y:S02]  /*01b0*/  FFMA R12, R8, 1.4426950216293334961, R3 ;  /* 0x3fb8aa3b080c7823 */ /* 0x000fe40000000003 */
[----:B------:R-:W-:Y:S01]  /*01c0*/  FADD R10, R7, R7 ;  /* 0x00000007070a7221 */ /* 0x000fe20000000000 */
[C---:B------:R-:W-:Y:S01]  /*01d0*/  FFMA R7, R4.reuse, R9, 0.0032181653659790754318 ;  /* 0x3b52e7db04077423 */ /* 0x040fe20000000009 */
[----:B------:R-:W-:Y:S02]  /*01e0*/  FADD R9, R3, -R12 ;  /* 0x8000000c03097221 */ /* 0x000fe40000000000 */
[----:B------:R-:W-:Y:S01]  /*01f0*/  FFMA R5, R5, -R8, R10 ;  /* 0x8000000805057223 */ /* 0x000fe2000000000a */
[----:B------:R-:W-:Y:S01]  /*0200*/  FFMA R7, R4, R7, 0.018033718690276145935 ;  /* 0x3c93bb7304077423 */ /* 0x000fe20000000007 */
[----:B------:R-:W0:Y:S02]  /*0210*/  LDC R3, c[0x0][0x388] ;  /* 0x0000e200ff037b82 */ /* 0x000e240000000800 */
[----:B------:R-:W-:Y:S01]  /*0220*/  FMUL R5, R6, R5 ;  /* 0x0000000506057220 */ /* 0x000fe20000400000 */
[----:B------:R-:W-:Y:S01]  /*0230*/  FFMA R6, R8, 1.4426950216293334961, R9 ;  /* 0x3fb8aa3b08067823 */ /* 0x000fe20000000009 */
[----:B------:R-:W-:-:S03]  /*0240*/  FFMA R7, R4, R7, 0.12022458761930465698 ;  /* 0x3df6384f04077423 */ /* 0x000fc60000000007 */
[----:B------:R-:W-:Y:S01]  /*0250*/  FFMA R9, R5, 1.4426950216293334961, R6 ;  /* 0x3fb8aa3b05097823 */ /* 0x000fe20000000006 */
[----:B------:R-:W-:-:S03]  /*0260*/  FMUL R7, R4, R7 ;  /* 0x0000000704077220 */ /* 0x000fc60000400000 */
[----:B------:R-:W-:Y:S01]  /*0270*/  FFMA R4, R8, 1.9251366722983220825e-08, R9 ;  /* 0x32a55e3408047823 */ /* 0x000fe20000000009 */
[----:B------:R-:W-:Y:S01]  /*0280*/  FMUL R6, R7, 3 ;  /* 0x4040000007067820 */ /* 0x000fe20000400000 */
[----:B------:R-:W-:-:S03]  /*0290*/  MOV R9, 0x391fcb8e ;  /* 0x391fcb8e00097802 */ /* 0x000fc60000000f00 */
[----:B------:R-:W-:-:S04]  /*02a0*/  FFMA R4, R5, R6, R4 ;  /* 0x0000000605047223 */ /* 0x000fc80000000004 */
[----:B------:R-:W-:-:S04]  /*02b0*/  FFMA R7, R8, R7, R4 ;  /* 0x0000000708077223 */ /* 0x000fc80000000004 */
[----:B------:R-:W-:-:S04]  /*02c0*/  FADD R4, R12, R7 ;  /* 0x000000070c047221 */ /* 0x000fc80000000000 */
[----:B0-----:R-:W-:Y:S01]  /*02d0*/  FMUL R5, R4, R3 ;  /* 0x0000000304057220 */ /* 0x001fe20000400000 */
[----:B------:R-:W-:-:S03]  /*02e0*/  FADD R12, -R12, R4 ;  /* 0x000000040c0c7221 */ /* 0x000fc60000000100 */
[----:B------:R-:W0:Y:S01]  /*02f0*/  FRND R6, R5 ;  /* 0x0000000500067307 */ /* 0x000e220000201000 */
[----:B------:R-:W-:Y:S01]  /*0300*/  FADD R12, R7, -R12 ;  /* 0x8000000c070c7221 */ /* 0x000fe20000000000 */
[-C--:B------:R-:W-:Y:S01]  /*0310*/  FFMA R7, R4, R3.reuse, -R5 ;  /* 0x0000000304077223 */ /* 0x080fe20000000805 */
[C---:B------:R-:W-:Y:S02]  /*0320*/  FSETP.GT.AND P1, PT, |R5|.reuse, 152, PT ;  /* 0x431800000500780b */ /* 0x040fe40003f24200 */
[C---:B------:R-:W-:Y:S01]  /*0330*/  FSETP.GEU.AND P2, PT, R5.reuse, RZ, PT ;  /* 0x000000ff0500720b */ /* 0x040fe20003f4e000 */
[----:B------:R-:W-:Y:S02]  /*0340*/  FFMA R7, R12, R3, R7 ;  /* 0x000000030c077223 */ /* 0x000fe40000000007 */
[----:B------:R-:W1:Y:S01]  /*0350*/  F2I.NTZ R8, R5 ;  /* 0x0000000500087305 */ /* 0x000e620000203100 */
[----:B0-----:R-:W-:Y:S01]  /*0360*/  FADD R4, R5, -R6 ;  /* 0x8000000605047221 */ /* 0x001fe20000000000 */
[----:B------:R-:W-:-:S03]  /*0370*/  FSETP.GT.AND P0, PT, R6, RZ, PT ;  /* 0x000000ff0600720b */ /* 0x000fc60003f04000 */
[----:B------:R-:W-:-:S04]  /*0380*/  FADD R4, R7, R4 ;  /* 0x0000000407047221 */ /* 0x000fc80000000000 */
[----:B------:R-:W-:Y:S01]  /*0390*/  FFMA R7, R4, R9, 0.0013391353422775864601 ;  /* 0x3aaf85ed04077423 */ /* 0x000fe20000000009 */
[----:B------:R-:W-:Y:S02]  /*03a0*/  SEL R9, RZ, 0x83000000, P0 ;  /* 0x83000000ff097807 */ /* 0x000fe40000000000 */
[----:B------:R-:W-:Y:S01]  /*03b0*/  FSETP.NEU.AND P0, PT, R2, 1, PT ;  /* 0x3f8000000200780b */ /* 0x000fe20003f0d000 */
[C---:B------:R-:W-:Y:S01]  /*03c0*/  FFMA R7, R4.reuse, R7, 0.0096188392490148544312 ;  /* 0x3c1d985604077423 */ /* 0x040fe20000000007 */
[----:B------:R-:W-:Y:S02]  /*03d0*/  IADD3 R6, PT, PT, R9, 0x7f000000, RZ ;  /* 0x7f00000009067810 */ /* 0x000fe40007ffe0ff */
[----:B------:R-:W-:Y:S01]  /*03e0*/  FSETP.EQ.OR P0, PT, R3, RZ, !P0 ;  /* 0x000000ff0300720b */ /* 0x000fe20004702400 */
[----:B------:R-:W-:Y:S01]  /*03f0*/  FFMA R7, R4, R7, 0.055503588169813156128 ;  /* 0x3d6357bb04077423 */ /* 0x000fe20000000007 */
[----:B-1----:R-:W-:-:S03]  /*0400*/  LEA R9, R8, -R9, 0x17 ;  /* 0x8000000908097211 */ /* 0x002fc600078eb8ff */
[----:B------:R-:W-:-:S04]  /*0410*/  FFMA R7, R4, R7, 0.24022644758224487305 ;  /* 0x3e75fdec04077423 */ /* 0x000fc80000000007 */
[----:B------:R-:W-:-:S04]  /*0420*/  FFMA R7, R4, R7, 0.69314718246459960938 ;  /* 0x3f31721804077423 */ /* 0x000fc80000000007 */
[----:B------:R-:W-:Y:S01]  /*0430*/  FFMA R7, R4, R7, 1 ;  /* 0x3f80000004077423 */ /* 0x000fe20000000007 */
[----:B------:R-:W-:-:S03]  /*0440*/  HFMA2 R4, -RZ, RZ, 1.875, 0 ;  /* 0x3f800000ff047431 */ /* 0x000fc600000001ff */
[----:B------:R-:W-:-:S04]  /*0450*/  FMUL R6, R7, R6 ;  /* 0x0000000607067220 */ /* 0x000fc80000400000 */
[----:B------:R-:W-:Y:S01]  /*0460*/  FMUL R6, R6, R9 ;  /* 0x0000000906067220 */ /* 0x000fe20000400000 */
[----:B------:R-:W-:Y:S01]  /*0470*/  @P1 FSEL R6, RZ, +INF , !P2 ;  /* 0x7f800000ff061808 */ /* 0x000fe20005000000 */
[----:B------:R-:W-:Y:S06]  /*0480*/  @P0 BRA `(.L_x_4) ;  /* 0x00000000006c0947 */ /* 0x000fec0003800000 */
[----:B------:R-:W-:-:S04]  /*0490*/  FSETP.NAN.AND P0, PT, |R3|, |R3|, PT ;  /* 0x400000030300720b */ /* 0x000fc80003f08200 */
[----:B------:R-:W-:-:S13]  /*04a0*/  FSETP.NUM.AND P0, PT, |R2|, |R2|, !P0 ;  /* 0x400000020200720b */ /* 0x000fda0004707200 */
[----:B------:R-:W-:Y:S01]  /*04b0*/  @!P0 FADD R4, R2, R3 ;  /* 0x0000000302048221 */ /* 0x000fe20000000000 */
[----:B------:R-:W-:Y:S06]  /*04c0*/  @!P0 BRA `(.L_x_4) ;  /* 0x00000000005c8947 */ /* 0x000fec0003800000 */
[----:B------:R-:W-:Y:S01]  /*04d0*/  FMUL R7, R3, 0.5 ;  /* 0x3f00000003077820 */ /* 0x000fe20000400000 */
[----:B------:R-:W-:-:S04]  /*04e0*/  FSETP.NEU.AND P0, PT, |R2|, +INF , PT ;  /* 0x7f8000000200780b */ /* 0x000fc80003f0d200 */
[----:B------:R-:W-:Y:S01]  /*04f0*/  FSETP.NEU.AND P0, PT, R2, RZ, P0 ;  /* 0x000000ff0200720b */ /* 0x000fe2000070d000 */
[----:B------:R-:W0:Y:S03]  /*0500*/  FRND.TRUNC R7, R7 ;  /* 0x0000000700077307 */ /* 0x000e26000020d000 */
[----:B------:R-:W-:-:S09]  /*0510*/  FSETP.GEU.OR P1, PT, R3, RZ, P0 ;  /* 0x000000ff0300720b */ /* 0x000fd2000072e400 */
[----:B------:R-:W-:Y:S01]  /*0520*/  @!P0 FADD R5, R2, R2 ;  /* 0x0000000202058221 */ /* 0x000fe20000000000 */
[----:B0-----:R-:W-:-:S04]  /*0530*/  FADD R8, R7, R7 ;  /* 0x0000000707087221 */ /* 0x001fc80000000000 */
[----:B------:R-:W-:Y:S01]  /*0540*/  @!P1 LOP3.LUT R5, R5, 0x7f800000, RZ, 0x3c, !PT ;  /* 0x7f80000005059812 */ /* 0x000fe200078e3cff */
[----:B------:R-:W-:-:S05]  /*0550*/  FADD R8, -R8, R3 ;  /* 0x0000000308087221 */ /* 0x000fca0000000100 */
[----:B------:R-:W-:-:S13]  /*0560*/  FSETP.NEU.AND P2, PT, |R8|, 1, !P0 ;  /* 0x3f8000000800780b */ /* 0x000fda000474d200 */
[----:B------:R-:W-:-:S04]  /*0570*/  @P2 LOP3.LUT R5, R5, 0x7fffffff, RZ, 0xc0, !PT ;  /* 0x7fffffff05052812 */ /* 0x000fc800078ec0ff */
[----:B------:R-:W-:Y:S01]  /*0580*/  @!P0 MOV R4, R5 ;  /* 0x0000000500048202 */ /* 0x000fe20000000f00 */
[----:B------:R-:W-:Y:S06]  /*0590*/  @!P0 BRA `(.L_x_4) ;  /* 0x0000000000288947 */ /* 0x000fec0003800000 */
[----:B------:R-:W-:Y:S02]  /*05a0*/  FSETP.NEU.AND P0, PT, |R3|, +INF , PT ;  /* 0x7f8000000300780b */ /* 0x000fe40003f0d200 */
[----:B------:R-:W-:-:S13]  /*05b0*/  FSETP.EQ.AND P1, PT, R2, -1, PT ;  /* 0xbf8000000200780b */ /* 0x000fda0003f22000 */
[----:B------:R-:W-:Y:S05]  /*05c0*/  @!P0 BRA P1, `(.L_x_4) ;  /* 0x00000000001c8947 */ /* 0x000fea0000800000 */
[----:B------:R-:W-:Y:S02]  /*05d0*/  FSETP.GEU.AND P1, PT, R2, RZ, PT ;  /* 0x000000ff0200720b */ /* 0x000fe40003f2e000 */
[----:B------:R-:W-:-:S11]  /*05e0*/  MOV R4, R6 ;  /* 0x0000000600047202 */ /* 0x000fd60000000f00 */
[----:B------:R-:W0:Y:S01]  /*05f0*/  @!P1 FRND.FLOOR R2, R3 ;  /* 0x0000000300029307 */ /* 0x000e220000205000 */
[----:B------:R-:W-:Y:S02]  /*0600*/  @!P1 FSETP.NEU.AND P2, PT, |R8|, 1, PT ;  /* 0x3f8000000800980b */ /* 0x000fe40003f4d200 */
[----:B0-----:R-:W-:Y:S02]  /*0610*/  @!P1 FSETP.NEU.AND P0, PT, R2, R3, PT ;  /* 0x000000030200920b */ /* 0x001fe40003f0d000 */
[----:B------:R-:W-:-:S04]  /*0620*/  @!P1 FSEL R2, R6, -R6, P2 ;  /* 0x8000000606029208 */ /* 0x000fc80001000000 */
[----:B------:R-:W-:-:S07]  /*0630*/  @!P1 FSEL R4, R2, +QNAN , !P0 ;  /* 0x7fffffff02049808 */ /* 0x000fce0004000000 */
.L_x_4:
[----:B------:R-:W-:Y:S05]  /*0640*/  BSYNC.RECONVERGENT B0 ;  /* 0x0000000000007941 */ /* 0x000fea0003800200 */
.L_x_3:
[----:B------:R-:W0:Y:S01]  /*0650*/  S2UR UR5, SR_CgaCtaId ;  /* 0x00000000000579c3 */ /* 0x000e220000008800 */
[----:B------:R-:W-:Y:S01]  /*0660*/  UMOV UR4, 0x400 ;  /* 0x0000040000047882 */ /* 0x000fe20000000000 */
[----:B------:R-:W-:Y:S01]  /*0670*/  ISETP.NE.AND P0, PT, R0, RZ, PT ;  /* 0x000000ff0000720c */ /* 0x000fe20003f05270 */
[----:B0-----:R-:W-:-:S06]  /*0680*/  ULEA UR4, UR5, UR4, 0x18 ;  /* 0x0000000405047291 */ /* 0x001fcc000f8ec0ff */
[----:B------:R-:W-:-:S05]  /*0690*/  LEA R3, R0, UR4, 0x2 ;  /* 0x0000000400037c11 */ /* 0x000fca000f8e10ff */
[----:B------:R0:W-:Y:S01]  /*06a0*/  STS [R3], R4 ;  /* 0x0000000403007388 */ /* 0x0001e20000000800 */
[----:B------:R-:W-:Y:S06]  /*06b0*/  BAR.SYNC.DEFER_BLOCKING 0x0 ;  /* 0x0000000000007b1d */ /* 0x000fec0000010000 */
[----:B------:R-:W-:Y:S05]  /*06c0*/  @P0 EXIT ;  /* 0x000000000000094d */ /* 0x000fea0003800000 */
[----:B------:R-:W-:Y:S01]  /*06d0*/  HFMA2 R7, -RZ, RZ, 0, 0 ;  /* 0x00000000ff077431 */ /* 0x000fe200000001ff */
[----:B------:R-:W-:-:S07]  /*06e0*/  MOV R0, 0x40 ;  /* 0x0000004000007802 */ /* 0x000fce0000000f00 */
.L_x_5:
[----:B------:R-:W1:Y:S04]  /*06f0*/  LDS.128 R12, [R0+UR4+-0x40] ;  /* 0xffffc004000c7984 */ /* 0x000e680008000c00 */
[----:B------:R-:W2:Y:S04]  /*0700*/  LDS.128 R16, [R0+UR4+-0x30] ;  /* 0xffffd00400107984 */ /* 0x000ea80008000c00 */
[----:B------:R-:W3:Y:S01]  /*0710*/  LDS.128 R8, [R0+UR4+-0x20] ;  /* 0xffffe00400087984 */ /* 0x000ee20008000c00 */
[----:B-1----:R-:W-:-:S03]  /*0720*/  FADD R12, R12, R7 ;  /* 0x000000070c0c7221 */ /* 0x002fc60000000000 */
[----:B0-----:R-:W0:Y:S01]  /*0730*/  LDS.128 R4, [R0+UR4+-0x10] ;  /* 0xfffff00400047984 */ /* 0x001e220008000c00 */
[----:B------:R-:W-:-:S04]  /*0740*/  FADD R13, R12, R13 ;  /* 0x0000000d0c0d7221 */ /* 0x000fc80000000000 */
[----:B------:R-:W-:-:S04]  /*0750*/  FADD R14, R13, R14 ;  /* 0x0000000e0d0e7221 */ /* 0x000fc80000000000 */
[----:B------:R-:W-:-:S04]  /*0760*/  FADD R15, R14, R15 ;  /* 0x0000000f0e0f7221 */ /* 0x000fc80000000000 */
[----:B--2---:R-:W-:Y:S02]  /*0770*/  FADD R16, R15, R16 ;  /* 0x000000100f107221 */ /* 0x004fe40000000000 */
[----:B------:R-:W1:Y:S02]  /*0780*/  LDS.128 R12, [R0+UR4] ;  /* 0x00000004000c7984 */ /* 0x000e640008000c00 */
[----:B------:R-:W-:-:S04]  /*0790*/  FADD R17, R16, R17 ;  /* 0x0000001110117221 */ /* 0x000fc80000000000 */
[----:B------:R-:W-:-:S04]  /*07a0*/  FADD R18, R17, R18 ;  /* 0x0000001211127221 */ /* 0x000fc80000000000 */
[----:B------:R-:W-:-:S04]  /*07b0*/  FADD R19, R18, R19 ;  /* 0x0000001312137221 */ /* 0x000fc80000000000 */
[----:B---3--:R-:W-:Y:S02]  /*07c0*/  FADD R8, R19, R8 ;  /* 0x0000000813087221 */ /* 0x008fe40000000000 */
[----:B------:R-:W2:Y:S02]  /*07d0*/  LDS.128 R16, [R0+UR4+0x10] ;  /* 0x0000100400107984 */ /* 0x000ea40008000c00 */
[----:B------:R-:W-:-:S04]  /*07e0*/  FADD R9, R8, R9 ;  /* 0x0000000908097221 */ /* 0x000fc80000000000 */
[----:B------:R-:W-:-:S04]  /*07f0*/  FADD R10, R9, R10 ;  /* 0x0000000a090a7221 */ /* 0x000fc80000000000 */
[----:B------:R-:W-:-:S04]  /*0800*/  FADD R11, R10, R11 ;  /* 0x0000000b0a0b7221 */ /* 0x000fc80000000000 */
[----:B0-----:R-:W-:Y:S02]  /*0810*/  FADD R4, R11, R4 ;  /* 0x000000040b047221 */ /* 0x001fe40000000000 */
[----:B------:R-:W0:Y:S02]  /*0820*/  LDS.128 R8, [R0+UR4+0x20] ;  /* 0x0000200400087984 */ /* 0x000e240008000c00 */
[----:B------:R-:W-:-:S04]  /*0830*/  FADD R5, R4, R5 ;  /* 0x0000000504057221 */ /* 0x000fc80000000000 */
[----:B------:R-:W-:-:S04]  /*0840*/  FADD R6, R5, R6 ;  /* 0x0000000605067221 */ /* 0x000fc80000000000 */
[----:B------:R-:W-:-:S04]  /*0850*/  FADD R7, R6, R7 ;  /* 0x0000000706077221 */ /* 0x000fc80000000000 */
[----:B-1----:R-:W-:Y:S02]  /*0860*/  FADD R12, R7, R12 ;  /* 0x0000000c070c7221 */ /* 0x002fe40000000000 */
[----:B------:R1:W3:Y:S02]  /*0870*/  LDS.128 R4, [R0+UR4+0x30] ;  /* 0x0000300400047984 */ /* 0x0002e40008000c00 */
[----:B------:R-:W-:-:S04]  /*0880*/  FADD R13, R12, R13 ;  /* 0x0000000d0c0d7221 */ /* 0x000fc80000000000 */
[----:B------:R-:W-:Y:S01]  /*0890*/  FADD R14, R13, R14 ;  /* 0x0000000e0d0e7221 */ /* 0x000fe20000000000 */
[----:B-1----:R-:W-:-:S03]  /*08a0*/  IADD3 R0, PT, PT, R0, 0x80, RZ ;  /* 0x0000008000007810 */ /* 0x002fc60007ffe0ff */
[----:B------:R-:W-:Y:S01]  /*08b0*/  FADD R15, R14, R15 ;  /* 0x0000000f0e0f7221 */ /* 0x000fe20000000000 */
[----:B------:R-:W-:-:S03]  /*08c0*/  ISETP.NE.AND P0, PT, R0, 0x440, PT ;  /* 0x000004400000780c */ /* 0x000fc60003f05270 */
[----:B--2---:R-:W-:-:S04]  /*08d0*/  FADD R16, R15, R16 ;  /* 0x000000100f107221 */ /* 0x004fc80000000000 */
[----:B------:R-:W-:-:S04]  /*08e0*/  FADD R17, R16, R17 ;  /* 0x0000001110117221 */ /* 0x000fc80000000000 */
[----:B------:R-:W-:-:S04]  /*08f0*/  FADD R18, R17, R18 ;  /* 0x0000001211127221 */ /* 0x000fc80000000000 */
[----:B------:R-:W-:-:S04]  /*0900*/  FADD R19, R18, R19 ;  /* 0x0000001312137221 */ /* 0x000fc80000000000 */
[----:B0-----:R-:W-:-:S04]  /*0910*/  FADD R8, R19, R8 ;  /* 0x0000000813087221 */ /* 0x001fc80000000000 */
[----:B------:R-:W-:-:S04]  /*0920*/  FADD R9, R8, R9 ;  /* 0x0000000908097221 */ /* 0x000fc80000000000 */
[----:B------:R-:W-:-:S04]  /*0930*/  FADD R10, R9, R10 ;  /* 0x0000000a090a7221 */ /* 0x000fc80000000000 */
[----:B------:R-:W-:-:S04]  /*0940*/  FADD R11, R10, R11 ;  /* 0x0000000b0a0b7221 */ /* 0x000fc80000000000 */
[----:B---3--:R-:W-:-:S04]  /*0950*/  FADD R4, R11, R4 ;  /* 0x000000040b047221 */ /* 0x008fc80000000000 */
[----:B------:R-:W-:-:S04]  /*0960*/  FADD R5, R4, R5 ;  /* 0x0000000504057221 */ /* 0x000fc80000000000 */
[----:B------:R-:W-:-:S04]  /*0970*/  FADD R6, R5, R6 ;  /* 0x0000000605067221 */ /* 0x000fc80000000000 */
[----:B------:R-:W-:Y:S01]  /*0980*/  FADD R7, R6, R7 ;  /* 0x0000000706077221 */ /* 0x000fe20000000000 */
[----:B------:R-:W-:Y:S06]  /*0990*/  @P0 BRA `(.L_x_5) ;  /* 0xfffffffc00540947 */ /* 0x000fec000383ffff */
[----:B------:R-:W0:Y:S02]  /*09a0*/  LDC.64 R2, c[0x0][0x390] ;  /* 0x0000e400ff027b82 */ /* 0x000e240000000a00 */
[----:B0-----:R-:W-:Y:S01]  /*09b0*/  REDG.E.ADD.F32.FTZ.RN.STRONG.GPU desc[UR6][R2.64], R7 ;  /* 0x00000007020079a6 */ /* 0x001fe2000c12f306 */
[----:B------:R-:W-:Y:S05]  /*09c0*/  EXIT ;  /* 0x000000000000794d */ /* 0x000fea0003800000 */
.L_x_6:
        /* <DEDUP_REMOVED lines=11> */
.L_x_20:


//--------------------- .text._Z15kernel_dot_vecsPfS_S_ --------------------------
	.section	.text._Z15kernel_dot_vecsPfS_S_,"ax",@progbits
	.align	128
        .global         _Z15kernel_dot_vecsPfS_S_
        .type           _Z15kernel_dot_vecsPfS_S_,@function
        .size           _Z15kernel_dot_vecsPfS_S_,(.L_x_21 - _Z15kernel_dot_vecsPfS_S_)
        .other          _Z15kernel_dot_vecsPfS_S_,@"STO_CUDA_ENTRY STV_DEFAULT"
_Z15kernel_dot_vecsPfS_S_:
.text._Z15kernel_dot_vecsPfS_S_:
[----:B------:R-:W-:Y:S01]  /*0000*/  LDC R1, c[0x0][0x37c] ;  /* 0x0000df00ff017b82 */ /* 0x000fe20000000800 */
[----:B------:R-:W0:Y:S07]  /*0010*/  S2R R7, SR_CTAID.X ;  /* 0x0000000000077919 */ /* 0x000e2e0000002500 */
[----:B------:R-:W1:Y:S01]  /*0020*/  LDC.64 R2, c[0x0][0x380] ;  /* 0x0000e000ff027b82 */ /* 0x000e620000000a00 */
[----:B------:R-:W0:Y:S01]  /*0030*/  LDCU UR4, c[0x0][0x360] ;  /* 0x00006c00ff0477ac */ /* 0x000e220008000800 */
[----:B------:R-:W0:Y:S01]  /*0040*/  S2R R6, SR_TID.X ;  /* 0x0000000000067919 */ /* 0x000e220000002100 */
[----:B------:R-:W2:Y:S05]  /*0050*/  LDCU.64 UR6, c[0x0][0x358] ;  /* 0x00006b00ff0677ac */ /* 0x000eaa0008000a00 */
[----:B------:R-:W3:Y:S01]  /*0060*/  LDC.64 R4, c[0x0][0x388] ;  /* 0x0000e200ff047b82 */ /* 0x000ee20000000a00 */
[----:B0-----:R-:W-:-:S04]  /*0070*/  IMAD R7, R7, UR4, R6 ;  /* 0x0000000407077c24 */ /* 0x001fc8000f8e0206 */
[----:B-1----:R-:W-:-:S04]  /*0080*/  IMAD.WIDE R2, R7, 0x4, R2 ;  /* 0x0000000407027825 */ /* 0x002fc800078e0202 */
[----:B---3--:R-:W-:Y:S02]  /*0090*/  IMAD.WIDE R4, R7, 0x4, R4 ;  /* 0x0000000407047825 */ /* 0x008fe400078e0204 */
[----:B--2---:R-:W2:Y:S04]  /*00a0*/  LDG.E R2, desc[UR6][R2.64] ;  /* 0x0000000602027981 */ /* 0x004ea8000c1e1900 */
[----:B------:R-:W2:Y:S01]  /*00b0*/  LDG.E R5, desc[UR6][R4.64] ;  /* 0x0000000604057981 */ /* 0x000ea2000c1e1900 */
[----:B------:R-:W0:Y:S01]  /*00c0*/  S2UR UR5, SR_CgaCtaId ;  /* 0x00000000000579c3 */ /* 0x000e220000008800 */
[----:B------:R-:W-:Y:S01]  /*00d0*/  UMOV UR4, 0x400 ;  /* 0x0000040000047882 */ /* 0x000fe20000000000 */
[----:B------:R-:W-:Y:S01]  /*00e0*/  ISETP.NE.AND P0, PT, R6, RZ, PT ;  /* 0x000000ff0600720c */ /* 0x000fe20003f05270 */
[----:B0-----:R-:W-:-:S06]  /*00f0*/  ULEA UR4, UR5, UR4, 0x18 ;  /* 0x0000000405047291 */ /* 0x001fcc000f8ec0ff */
[----:B------:R-:W-:Y:S01]  /*0100*/  LEA R7, R6, UR4, 0x2 ;  /* 0x0000000406077c11 */ /* 0x000fe2000f8e10ff */
[----:B--2---:R-:W-:-:S05]  /*0110*/  FMUL R0, R2, R5 ;  /* 0x0000000502007220 */ /* 0x004fca0000400000 */
[----:B------:R0:W-:Y:S01]  /*0120*/  STS [R7], R0 ;  /* 0x0000000007007388 */ /* 0x0001e20000000800 */
[----:B------:R-:W-:Y:S06]  /*0130*/  BAR.SYNC.DEFER_BLOCKING 0x0 ;  /* 0x0000000000007b1d */ /* 0x000fec0000010000 */
[----:B------:R-:W-:Y:S05]  /*0140*/  @P0 EXIT ;  /* 0x000000000000094d */ /* 0x000fea0003800000 */
[----:B0-----:R-:W-:Y:S01]  /*0150*/  HFMA2 R7, -RZ, RZ, 0, 0 ;  /* 0x00000000ff077431 */ /* 0x001fe200000001ff */
[----:B------:R-:W-:-:S07]  /*0160*/  MOV R0, 0x40 ;  /* 0x0000004000007802 */ /* 0x000fce0000000f00 */
.L_x_7:
[----:B------:R-:W0:Y:S04]  /*0170*/  LDS.128 R12, [R0+UR4+-0x40] ;  /* 0xffffc004000c7984 */ /* 0x000e280008000c00 */
[----:B------:R-:W1:Y:S04]  /*0180*/  LDS.128 R16, [R0+UR4+-0x30] ;  /* 0xffffd00400107984 */ /* 0x000e680008000c00 */
[----:B------:R-:W2:Y:S01]  /*0190*/  LDS.128 R8, [R0+UR4+-0x20] ;  /* 0xffffe00400087984 */ /* 0x000ea20008000c00 */
[----:B0-----:R-:W-:-:S03]  /*01a0*/  FADD R12, R12, R7 ;  /* 0x000000070c0c7221 */ /* 0x001fc60000000000 */
[----:B------:R-:W0:Y:S01]  /*01b0*/  LDS.128 R4, [R0+UR4+-0x10] ;  /* 0xfffff00400047984 */ /* 0x000e220008000c00 */
[----:B------:R-:W-:-:S04]  /*01c0*/  FADD R13, R12, R13 ;  /* 0x0000000d0c0d7221 */ /* 0x000fc80000000000 */
[----:B------:R-:W-:-:S04]  /*01d0*/  FADD R14, R13, R14 ;  /* 0x0000000e0d0e7221 */ /* 0x000fc80000000000 */
[----:B------:R-:W-:-:S04]  /*01e0*/  FADD R15, R14, R15 ;  /* 0x0000000f0e0f7221 */ /* 0x000fc80000000000 */
[----:B-1----:R-:W-:Y:S02]  /*01f0*/  FADD R16, R15, R16 ;  /* 0x000000100f107221 */ /* 0x002fe40000000000 */
[----:B------:R-:W1:Y:S02]  /*0200*/  LDS.128 R12, [R0+UR4] ;  /* 0x00000004000c7984 */ /* 0x000e640008000c00 */
[----:B------:R-:W-:-:S04]  /*0210*/  FADD R17, R16, R17 ;  /* 0x0000001110117221 */ /* 0x000fc80000000000 */
[----:B------:R-:W-:-:S04]  /*0220*/  FADD R18, R17, R18 ;  /* 0x0000001211127221 */ /* 0x000fc80000000000 */
[----:B------:R-:W-:-:S04]  /*0230*/  FADD R19, R18, R19 ;  /* 0x0000001312137221 */ /* 0x000fc80000000000 */
[----:B--2---:R-:W-:Y:S02]  /*0240*/  FADD R8, R19, R8 ;  /* 0x0000000813087221 */ /* 0x004fe40000000000 */
        /* <DEDUP_REMOVED lines=32> */
.L_x_8:
        /* <DEDUP_REMOVED lines=11> */
.L_x_21:


//--------------------- .text._Z20kernel_transpose_mat6MatrixS_ --------------------------
	.section	.text._Z20kernel_transpose_mat6MatrixS_,"ax",@progbits
	.align	128
        .global         _Z20kernel_transpose_mat6MatrixS_
        .type           _Z20kernel_transpose_mat6MatrixS_,@function
        .size           _Z20kernel_transpose_mat6MatrixS_,(.L_x_22 - _Z20kernel_transpose_mat6MatrixS_)
        .other          _Z20kernel_transpose_mat6MatrixS_,@"STO_CUDA_ENTRY STV_DEFAULT"
_Z20kernel_transpose_mat6MatrixS_:
.text._Z20kernel_transpose_mat6MatrixS_:
[----:B------:R-:W-:Y:S08]  /*0000*/  LDC R1, c[0x0][0x37c] ;  /* 0x0000df00ff017b82 */ /* 0x000ff00000000800 */
[----:B------:R-:W0:Y:S01]  /*0010*/  S2UR UR6, SR_CTAID.Y ;  /* 0x00000000000679c3 */ /* 0x000e220000002600 */
[----:B------:R-:W1:Y:S01]  /*0020*/  LDCU.64 UR12, c[0x0][0x388] ;  /* 0x00007100ff0c77ac */ /* 0x000e620008000a00 */
[----:B------:R-:W2:Y:S01]  /*0030*/  S2R R8, SR_TID.Y ;  /* 0x0000000000087919 */ /* 0x000ea20000002200 */
[----:B------:R-:W-:Y:S01]  /*0040*/  IMAD.MOV.U32 R5, RZ, RZ, RZ ;  /* 0x000000ffff057224 */ /* 0x000fe200078e00ff */
[----:B------:R-:W3:Y:S01]  /*0050*/  LDCU.64 UR8, c[0x0][0x390] ;  /* 0x00007200ff0877ac */ /* 0x000ee20008000a00 */
[----:B------:R-:W2:Y:S03]  /*0060*/  S2R R4, SR_TID.X ;  /* 0x0000000000047919 */ /* 0x000ea60000002100 */
[----:B------:R-:W4:Y:S01]  /*0070*/  S2UR UR7, SR_CTAID.X ;  /* 0x00000000000779c3 */ /* 0x000f220000002500 */
[----:B0-----:R-:W-:-:S04]  /*0080*/  USHF.L.U32 UR4, UR6, 0x5, URZ ;  /* 0x0000000506047899 */ /* 0x001fc800080006ff */
[----:B-1----:R-:W-:-:S04]  /*0090*/  UIMAD.WIDE.U32 UR10, UR4, UR12, URZ ;  /* 0x0000000c040a72a5 */ /* 0x002fc8000f8e00ff */
[----:B------:R-:W-:Y:S02]  /*00a0*/  UIMAD UR5, UR4, UR13, UR11 ;  /* 0x0000000d040572a4 */ /* 0x000fe4000f8e020b */
[----:B---3--:R-:W-:-:S04]  /*00b0*/  ULEA UR4, UP0, UR10, UR8, 0x2 ;  /* 0x000000080a047291 */ /* 0x008fc8000f8010ff */
[----:B------:R-:W-:Y:S01]  /*00c0*/  ULEA.HI.X UR5, UR10, UR9, UR5, 0x2, UP0 ;  /* 0x000000090a057291 */ /* 0x000fe200080f1405 */
[C---:B--2---:R-:W-:Y:S01]  /*00d0*/  IMAD.WIDE.U32 R2, R8.reuse, UR12, R4 ;  /* 0x0000000c08027c25 */ /* 0x044fe2000f8e0004 */
[----:B------:R-:W0:Y:S03]  /*00e0*/  LDCU.64 UR10, c[0x0][0x358] ;  /* 0x00006b00ff0a77ac */ /* 0x000e260008000a00 */
[----:B------:R-:W-:Y:S01]  /*00f0*/  IMAD R3, R8, UR13, R3 ;  /* 0x0000000d08037c24 */ /* 0x000fe2000f8e0203 */
[----:B----4-:R-:W-:Y:S01]  /*0100*/  UIMAD.WIDE.U32 UR4, UR7, 0x80, UR4 ;  /* 0x00000080070478a5 */ /* 0x010fe2000f8e0004 */
[----:B------:R-:W1:Y:S05]  /*0110*/  LDCU.128 UR12, c[0x0][0x3a0] ;  /* 0x00007400ff0c77ac */ /* 0x000e6a0008000c00 */
[----:B------:R-:W-:-:S04]  /*0120*/  LEA R6, P0, R2, UR4, 0x2 ;  /* 0x0000000402067c11 */ /* 0x000fc8000f8010ff */
[----:B------:R-:W-:-:S05]  /*0130*/  LEA.HI.X R7, R2, UR5, R3, 0x2, P0 ;  /* 0x0000000502077c11 */ /* 0x000fca00080f1403 */
[----:B0-----:R-:W2:Y:S01]  /*0140*/  LDG.E R6, desc[UR10][R6.64] ;  /* 0x0000000a06067981 */ /* 0x001ea2000c1e1900 */
[----:B------:R-:W0:Y:S01]  /*0150*/  S2UR UR5, SR_CgaCtaId ;  /* 0x00000000000579c3 */ /* 0x000e220000008800 */
[----:B------:R-:W-:Y:S02]  /*0160*/  UMOV UR4, 0x400 ;  /* 0x0000040000047882 */ /* 0x000fe40000000000 */
[----:B0-----:R-:W-:-:S06]  /*0170*/  ULEA UR4, UR5, UR4, 0x18 ;  /* 0x0000000405047291 */ /* 0x001fcc000f8ec0ff */
[----:B------:R-:W-:Y:S01]  /*0180*/  LEA R3, R8, UR4, 0x7 ;  /* 0x0000000408037c11 */ /* 0x000fe2000f8e38ff */
[----:B-1----:R-:W-:-:S03]  /*0190*/  UIMAD.WIDE.U32 UR4, UR7, UR12, URZ ;  /* 0x0000000c070472a5 */ /* 0x002fc6000f8e00ff */
[----:B------:R-:W-:Y:S01]  /*01a0*/  LEA R9, R4, R3, 0x2 ;  /* 0x0000000304097211 */ /* 0x000fe200078e10ff */
[----:B------:R-:W-:Y:S02]  /*01b0*/  ULEA UR8, UP0, UR4, UR14, 0x7 ;  /* 0x0000000e04087291 */ /* 0x000fe4000f8038ff */
[----:B------:R-:W-:-:S04]  /*01c0*/  UIMAD UR7, UR7, UR13, UR5 ;  /* 0x0000000d070772a4 */ /* 0x000fc8000f8e0205 */
[----:B------:R-:W-:Y:S02]  /*01d0*/  ULEA.HI.X UR4, UR4, UR15, UR7, 0x7, UP0 ;  /* 0x0000000f04047291 */ /* 0x000fe400080f3c07 */
[----:B------:R-:W-:-:S04]  /*01e0*/  ULEA UR6, UP0, UR6, UR8, 0x7 ;  /* 0x0000000806067291 */ /* 0x000fc8000f8038ff */
[----:B------:R-:W-:Y:S01]  /*01f0*/  UIADD3.X UR4, UPT, UPT, URZ, UR4, URZ, UP0, !UPT ;  /* 0x00000004ff047290 */ /* 0x000fe200087fe4ff */
[----:B--2---:R-:W-:Y:S01]  /*0200*/  STS [R9], R6 ;  /* 0x0000000609007388 */ /* 0x004fe20000000800 */
[----:B------:R-:W-:Y:S06]  /*0210*/  BAR.SYNC.DEFER_BLOCKING 0x0 ;  /* 0x0000000000007b1d */ /* 0x000fec0000010000 */
[----:B------:R0:W1:Y:S02]  /*0220*/  LDS R11, [R9] ;  /* 0x00000000090b7984 */ /* 0x0000640000000800 */
[----:B0-----:R-:W-:-:S02]  /*0230*/  IMAD.MOV.U32 R9, RZ, RZ, RZ ;  /* 0x000000ffff097224 */ /* 0x001fc400078e00ff */
[----:B------:R-:W-:-:S04]  /*0240*/  IMAD.WIDE.U32 R2, R4, UR12, R8 ;  /* 0x0000000c04027c25 */ /* 0x000fc8000f8e0008 */
[----:B------:R-:W-:Y:S01]  /*0250*/  IMAD R5, R4, UR13, R3 ;  /* 0x0000000d04057c24 */ /* 0x000fe2000f8e0203 */
[----:B------:R-:W-:-:S04]  /*0260*/  LEA R4, P0, R2, UR6, 0x2 ;  /* 0x0000000602047c11 */ /* 0x000fc8000f8010ff */
[----:B------:R-:W-:-:S05]  /*0270*/  LEA.HI.X R5, R2, UR4, R5, 0x2, P0 ;  /* 0x0000000402057c11 */ /* 0x000fca00080f1405 */
[----:B-1----:R-:W-:Y:S01]  /*0280*/  STG.E desc[UR10][R4.64], R11 ;  /* 0x0000000b04007986 */ /* 0x002fe2000c10190a */
[----:B------:R-:W-:Y:S05]  /*0290*/  EXIT ;  /* 0x000000000000794d */ /* 0x000fea0003800000 */
.L_x_9:
        /* <DEDUP_REMOVED lines=14> */
.L_x_22:


//--------------------- .text._Z15kernel_mul_mats6MatrixS_S_ --------------------------
	.section	.text._Z15kernel_mul_mats6MatrixS_S_,"ax",@progbits
	.align	128
        .global         _Z15kernel_mul_mats6MatrixS_S_
        .type           _Z15kernel_mul_mats6MatrixS_S_,@function
        .size           _Z15kernel_mul_mats6MatrixS_S_,(.L_x_23 - _Z15kernel_mul_mats6MatrixS_S_)
        .other          _Z15kernel_mul_mats6MatrixS_S_,@"STO_CUDA_ENTRY STV_DEFAULT"
_Z15kernel_mul_mats6MatrixS_S_:
.text._Z15kernel_mul_mats6MatrixS_S_:
[----:B------:R-:W-:Y:S08]  /*0000*/  LDC R1, c[0x0][0x37c] ;  /* 0x0000df00ff017b82 */ /* 0x000ff00000000800 */
[----:B------:R-:W0:Y:S01]  /*0010*/  S2UR UR4, SR_CTAID.Y ;  /* 0x00000000000479c3 */ /* 0x000e220000002600 */
[----:B------:R-:W1:Y:S01]  /*0020*/  S2R R13, SR_TID.Y ;  /* 0x00000000000d7919 */ /* 0x000e620000002200 */
[----:B------:R-:W-:Y:S01]  /*0030*/  HFMA2 R9, -RZ, RZ, 0, 0 ;  /* 0x00000000ff097431 */ /* 0x000fe200000001ff */
[----:B------:R-:W2:Y:S01]  /*0040*/  LDCU.64 UR8, c[0x0][0x358] ;  /* 0x00006b00ff0877ac */ /* 0x000ea20008000a00 */
[----:B------:R-:W-:Y:S01]  /*0050*/  MOV R11, RZ ;  /* 0x000000ff000b7202 */ /* 0x000fe20000000f00 */
[----:B------:R-:W3:Y:S03]  /*0060*/  S2R R10, SR_CTAID.X ;  /* 0x00000000000a7919 */ /* 0x000ee60000002500 */
[----:B------:R-:W4:Y:S01]  /*0070*/  LDC.64 R16, c[0x0][0x3b8] ;  /* 0x0000ee00ff107b82 */ /* 0x000f220000000a00 */
[----:B------:R-:W1:Y:S07]  /*0080*/  S2R R8, SR_TID.X ;  /* 0x0000000000087919 */ /* 0x000e6e0000002100 */
[----:B------:R-:W5:Y:S08]  /*0090*/  LDC.64 R2, c[0x0][0x388] ;  /* 0x0000e200ff027b82 */ /* 0x000f700000000a00 */
[----:B------:R-:W2:Y:S01]  /*00a0*/  LDC.64 R14, c[0x0][0x3c0] ;  /* 0x0000f000ff0e7b82 */ /* 0x000ea20000000a00 */
[----:B0-----:R-:W-:-:S06]  /*00b0*/  USHF.L.U32 UR4, UR4, 0x5, URZ ;  /* 0x0000000504047899 */ /* 0x001fcc00080006ff */
[----:B----4-:R-:W-:-:S04]  /*00c0*/  IMAD.WIDE.U32 R4, R16, UR4, RZ ;  /* 0x0000000410047c25 */ /* 0x010fc8000f8e00ff */
[----:B------:R-:W-:Y:S01]  /*00d0*/  IMAD R6, R17, UR4, R5 ;  /* 0x0000000411067c24 */ /* 0x000fe2000f8e0205 */
[C---:B-----5:R-:W-:Y:S02]  /*00e0*/  LOP3.LUT P0, RZ, R2.reuse, 0x1f, RZ, 0xc0, !PT ;  /* 0x0000001f02ff7812 */ /* 0x060fe4000780c0ff */
[----:B------:R-:W-:Y:S02]  /*00f0*/  SHF.R.U64 R5, R2, 0x5, R3 ;  /* 0x0000000502057819 */ /* 0x000fe40000001203 */
[----:B------:R-:W-:-:S04]  /*0100*/  SEL R0, RZ, 0x1, !P0 ;  /* 0x00000001ff007807 */ /* 0x000fc80004000000 */
[----:B------:R-:W-:Y:S02]  /*0110*/  IADD3 R0, PT, PT, R0, R5, RZ ;  /* 0x0000000500007210 */ /* 0x000fe40007ffe0ff */
[----:B--2---:R-:W-:Y:S02]  /*0120*/  LEA R14, P1, R4, R14, 0x2 ;  /* 0x0000000e040e7211 */ /* 0x004fe400078210ff */
[----:B------:R-:W-:Y:S02]  /*0130*/  ISETP.GE.AND P0, PT, R0, 0x1, PT ;  /* 0x000000010000780c */ /* 0x000fe40003f06270 */
[----:B------:R-:W-:Y:S01]  /*0140*/  LEA.HI.X R15, R4, R15, R6, 0x2, P1 ;  /* 0x0000000f040f7211 */ /* 0x000fe200008f1406 */
[----:B-1----:R-:W-:-:S04]  /*0150*/  IMAD.WIDE.U32 R6, R13, R16, R8 ;  /* 0x000000100d067225 */ /* 0x002fc800078e0008 */
[----:B---3--:R-:W-:-:S04]  /*0160*/  IMAD.WIDE.U32 R4, R10, 0x80, R14 ;  /* 0x000000800a047825 */ /* 0x008fc800078e000e */
[----:B------:R-:W-:Y:S01]  /*0170*/  IMAD R7, R13, R17, R7 ;  /* 0x000000110d077224 */ /* 0x000fe200078e0207 */
[----:B------:R-:W-:-:S04]  /*0180*/  LEA R20, P1, R6, R4, 0x2 ;  /* 0x0000000406147211 */ /* 0x000fc800078210ff */
[----:B------:R-:W-:Y:S01]  /*0190*/  LEA.HI.X R21, R6, R5, R7, 0x2, P1 ;  /* 0x0000000506157211 */ /* 0x000fe200008f1407 */
[----:B------:R-:W-:Y:S08]  /*01a0*/  @!P0 BRA `(.L_x_10) ;  /* 0x0000000400cc8947 */ /* 0x000ff00003800000 */
[----:B------:R-:W0:Y:S01]  /*01b0*/  LDC.64 R6, c[0x0][0x3a0] ;  /* 0x0000e800ff067b82 */ /* 0x000e220000000a00 */
[----:B------:R-:W-:Y:S01]  /*01c0*/  MOV R14, R8 ;  /* 0x00000008000e7202 */ /* 0x000fe20000000f00 */
[----:B------:R-:W1:Y:S01]  /*01d0*/  LDCU.64 UR10, c[0x0][0x390] ;  /* 0x00007200ff0a77ac */ /* 0x000e620008000a00 */
[----:B------:R-:W-:Y:S02]  /*01e0*/  MOV R15, RZ ;  /* 0x000000ff000f7202 */ /* 0x000fe40000000f00 */
[----:B------:R-:W-:Y:S01]  /*01f0*/  IADD3 R0, PT, PT, -R0, RZ, RZ ;  /* 0x000000ff00007210 */ /* 0x000fe20007ffe1ff */
[----:B------:R-:W-:Y:S02]  /*0200*/  UMOV UR5, 0x400 ;  /* 0x0000040000057882 */ /* 0x000fe40000000000 */
[----:B------:R-:W2:Y:S01]  /*0210*/  S2UR UR7, SR_CgaCtaId ;  /* 0x00000000000779c3 */ /* 0x000ea20000008800 */
[----:B------:R-:W-:-:S07]  /*0220*/  UIADD3 UR6, UPT, UPT, UR5, 0x1000, URZ ;  /* 0x0000100005067890 */ /* 0x000fce000fffe0ff */
[----:B------:R-:W3:Y:S01]  /*0230*/  LDC.64 R4, c[0x0][0x3a8] ;  /* 0x0000ea00ff047b82 */ /* 0x000ee20000000a00 */
[----:B0-----:R-:W-:-:S04]  /*0240*/  IMAD.WIDE.U32 R16, R13, R6, R14 ;  /* 0x000000060d107225 */ /* 0x001fc800078e000e */
[C---:B------:R-:W-:Y:S01]  /*0250*/  IMAD R9, R13.reuse, R7, R17 ;  /* 0x000000070d097224 */ /* 0x040fe200078e0211 */
[C---:B------:R-:W-:Y:S01]  /*0260*/  SHF.L.U32 R18, R16.reuse, 0x2, RZ ;  /* 0x0000000210127819 */ /* 0x040fe200000006ff */
[C---:B------:R-:W-:Y:S01]  /*0270*/  IMAD.WIDE.U32 R14, R13.reuse, R2, R14 ;  /* 0x000000020d0e7225 */ /* 0x040fe200078e000e */
[----:B--2---:R-:W-:Y:S02]  /*0280*/  ULEA UR5, UR7, UR5, 0x18 ;  /* 0x0000000507057291 */ /* 0x004fe4000f8ec0ff */
[----:B------:R-:W-:Y:S01]  /*0290*/  SHF.L.U64.HI R19, R16, 0x2, R9 ;  /* 0x0000000210137819 */ /* 0x000fe20000010209 */
[C---:B------:R-:W-:Y:S01]  /*02a0*/  IMAD R15, R13.reuse, R3, R15 ;  /* 0x000000030d0f7224 */ /* 0x040fe200078e020f */
[----:B------:R-:W-:Y:S01]  /*02b0*/  ULEA UR6, UR7, UR6, 0x18 ;  /* 0x0000000607067291 */ /* 0x000fe2000f8ec0ff */
[----:B------:R-:W-:Y:S01]  /*02c0*/  IMAD.WIDE.U32 R10, R10, 0x80, R18 ;  /* 0x000000800a0a7825 */ /* 0x000fe200078e0012 */
[----:B------:R-:W-:-:S04]  /*02d0*/  LEA R17, R13, UR5, 0x7 ;  /* 0x000000050d117c11 */ /* 0x000fc8000f8e38ff */
[----:B------:R-:W-:Y:S01]  /*02e0*/  LEA R16, R8, UR6, 0x2 ;  /* 0x0000000608107c11 */ /* 0x000fe2000f8e10ff */
[----:B------:R-:W-:Y:S01]  /*02f0*/  IMAD.WIDE.U32 R14, R2, UR4, R14 ;  /* 0x00000004020e7c25 */ /* 0x000fe2000f8e000e */
[----:B---3--:R-:W-:Y:S02]  /*0300*/  IADD3 R4, P1, PT, R10, R4, RZ ;  /* 0x000000040a047210 */ /* 0x008fe40007f3e0ff */
[----:B------:R-:W-:Y:S01]  /*0310*/  SHF.L.U64.HI R18, R6, 0x7, R7 ;  /* 0x0000000706127819 */ /* 0x000fe20000010207 */
[----:B------:R-:W-:Y:S01]  /*0320*/  IMAD R3, R3, UR4, R15 ;  /* 0x0000000403037c24 */ /* 0x000fe2000f8e020f */
[C---:B-1----:R-:W-:Y:S02]  /*0330*/  LEA R2, P0, R14.reuse, UR10, 0x2 ;  /* 0x0000000a0e027c11 */ /* 0x042fe4000f8010ff */
[----:B------:R-:W-:Y:S02]  /*0340*/  IADD3.X R5, PT, PT, R11, R5, RZ, P1, !PT ;  /* 0x000000050b057210 */ /* 0x000fe40000ffe4ff */
[----:B------:R-:W-:-:S02]  /*0350*/  LEA.HI.X R3, R14, UR11, R3, 0x2, P0 ;  /* 0x0000000b0e037c11 */ /* 0x000fc400080f1403 */
[----:B------:R-:W-:Y:S02]  /*0360*/  MOV R11, RZ ;  /* 0x000000ff000b7202 */ /* 0x000fe40000000f00 */
[----:B------:R-:W-:Y:S02]  /*0370*/  LEA R19, R8, R17, 0x2 ;  /* 0x0000001108137211 */ /* 0x000fe400078e10ff */
[----:B------:R-:W-:-:S07]  /*0380*/  LEA R7, R13, R16, 0x7 ;  /* 0x000000100d077211 */ /* 0x000fce00078e38ff */
.L_x_11:
[----:B------:R0:W2:Y:S04]  /*0390*/  LDG.E R22, desc[UR8][R2.64] ;  /* 0x0000000802167981 */ /* 0x0000a8000c1e1900 */
[----:B------:R1:W3:Y:S01]  /*03a0*/  LDG.E R26, desc[UR8][R4.64] ;  /* 0x00000008041a7981 */ /* 0x0002e2000c1e1900 */
[----:B------:R-:W-:-:S04]  /*03b0*/  IADD3 R0, PT, PT, R0, 0x1, RZ ;  /* 0x0000000100007810 */ /* 0x000fc80007ffe0ff */
[----:B------:R-:W-:Y:S02]  /*03c0*/  ISETP.NE.AND P0, PT, R0, RZ, PT ;  /* 0x000000ff0000720c */ /* 0x000fe40003f05270 */
[----:B0-----:R-:W-:Y:S02]  /*03d0*/  IADD3 R2, P2, PT, R2, 0x80, RZ ;  /* 0x0000008002027810 */ /* 0x001fe40007f5e0ff */
[----:B-1----:R-:W-:Y:S02]  /*03e0*/  LEA R4, P1, R6, R4, 0x7 ;  /* 0x0000000406047211 */ /* 0x002fe400078238ff */
[----:B------:R-:W-:Y:S02]  /*03f0*/  IADD3.X R3, PT, PT, RZ, R3, RZ, P2, !PT ;  /* 0x00000003ff037210 */ /* 0x000fe400017fe4ff */
[----:B------:R-:W-:Y:S01]  /*0400*/  IADD3.X R5, PT, PT, R5, R18, RZ, P1, !PT ;  /* 0x0000001205057210 */ /* 0x000fe20000ffe4ff */
[----:B--2---:R-:W-:Y:S04]  /*0410*/  STS [R19], R22 ;  /* 0x0000001613007388 */ /* 0x004fe80000000800 */
[----:B---3--:R-:W-:Y:S01]  /*0420*/  STS [R7], R26 ;  /* 0x0000001a07007388 */ /* 0x008fe20000000800 */
[----:B------:R-:W-:Y:S06]  /*0430*/  BAR.SYNC.DEFER_BLOCKING 0x0 ;  /* 0x0000000000007b1d */ /* 0x000fec0000010000 */
[----:B------:R-:W-:Y:S04]  /*0440*/  LDS R8, [R16] ;  /* 0x0000000010087984 */ /* 0x000fe80000000800 */
[----:B------:R-:W0:Y:S04]  /*0450*/  LDS.128 R12, [R17] ;  /* 0x00000000110c7984 */ /* 0x000e280000000c00 */
[----:B------:R-:W1:Y:S04]  /*0460*/  LDS R27, [R16+0x80] ;  /* 0x00008000101b7984 */ /* 0x000e680000000800 */
[----:B------:R-:W2:Y:S04]  /*0470*/  LDS R23, [R16+0x100] ;  /* 0x0001000010177984 */ /* 0x000ea80000000800 */
[----:B------:R-:W3:Y:S04]  /*0480*/  LDS R24, [R16+0x180] ;  /* 0x0001800010187984 */ /* 0x000ee80000000800 */
[----:B------:R-:W-:Y:S04]  /*0490*/  LDS R25, [R16+0x200] ;  /* 0x0002000010197984 */ /* 0x000fe80000000800 */
[----:B------:R-:W-:Y:S04]  /*04a0*/  LDS R22, [R16+0x280] ;  /* 0x0002800010167984 */ /* 0x000fe80000000800 */
[----:B------:R-:W-:Y:S01]  /*04b0*/  LDS R26, [R16+0xb80] ;  /* 0x000b8000101a7984 */ /* 0x000fe20000000800 */
[----:B0-----:R-:W-:-:S03]  /*04c0*/  FFMA R12, R12, R8, R11 ;  /* 0x000000080c0c7223 */ /* 0x001fc6000000000b */
[----:B------:R-:W0:Y:S01]  /*04d0*/  LDS.128 R8, [R17+0x10] ;  /* 0x0000100011087984 */ /* 0x000e220000000c00 */
[----:B-1----:R-:W-:-:S04]  /*04e0*/  FFMA R12, R27, R13, R12 ;  /* 0x0000000d1b0c7223 */ /* 0x002fc8000000000c */
[----:B--2---:R-:W-:Y:S02]  /*04f0*/  FFMA R13, R23, R14, R12 ;  /* 0x0000000e170d7223 */ /* 0x004fe4000000000c */
[----:B------:R-:W1:Y:S02]  /*0500*/  LDS R23, [R16+0x300] ;  /* 0x0003000010177984 */ /* 0x000e640000000800 */
[----:B---3--:R-:W-:Y:S02]  /*0510*/  FFMA R13, R24, R15, R13 ;  /* 0x0000000f180d7223 */ /* 0x008fe4000000000d */
[----:B------:R-:W2:Y:S02]  /*0520*/  LDS R24, [R16+0x380] ;  /* 0x0003800010187984 */ /* 0x000ea40000000800 */
[----:B0-----:R-:W-:Y:S02]  /*0530*/  FFMA R27, R8, R25, R13 ;  /* 0x00000019081b7223 */ /* 0x001fe4000000000d */
[----:B------:R-:W-:Y:S02]  /*0540*/  LDS R25, [R16+0x400] ;  /* 0x0004000010197984 */ /* 0x000fe40000000800 */
[----:B------:R-:W-:-:S02]  /*0550*/  FFMA R8, R22, R9, R27 ;  /* 0x0000000916087223 */ /* 0x000fc4000000001b */
[----:B------:R-:W0:Y:S02]  /*0560*/  LDS.128 R12, [R17+0x20] ;  /* 0x00002000110c7984 */ /* 0x000e240000000c00 */
[----:B-1----:R-:W-:Y:S02]  /*0570*/  FFMA R9, R23, R10, R8 ;  /* 0x0000000a17097223 */ /* 0x002fe40000000008 */
[----:B------:R-:W1:Y:S02]  /*0580*/  LDS R22, [R16+0x480] ;  /* 0x0004800010167984 */ /* 0x000e640000000800 */
[----:B--2---:R-:W-:Y:S02]  /*0590*/  FFMA R9, R24, R11, R9 ;  /* 0x0000000b18097223 */ /* 0x004fe40000000009 */
[----:B------:R-:W2:Y:S04]  /*05a0*/  LDS R23, [R16+0x500] ;  /* 0x0005000010177984 */ /* 0x000ea80000000800 */
[----:B------:R-:W3:Y:S01]  /*05b0*/  LDS R24, [R16+0x580] ;  /* 0x0005800010187984 */ /* 0x000ee20000000800 */
[----:B0-----:R-:W-:-:S03]  /*05c0*/  FFMA R27, R12, R25, R9 ;  /* 0x000000190c1b7223 */ /* 0x001fc60000000009 */
[----:B------:R-:W-:Y:S01]  /*05d0*/  LDS R25, [R16+0x600] ;  /* 0x0006000010197984 */ /* 0x000fe20000000800 */
[----:B-1----:R-:W-:-:S03]  /*05e0*/  FFMA R12, R22, R13, R27 ;  /* 0x0000000d160c7223 */ /* 0x002fc6000000001b */
[----:B------:R-:W0:Y:S01]  /*05f0*/  LDS.128 R8, [R17+0x30] ;  /* 0x0000300011087984 */ /* 0x000e220000000c00 */
[----:B--2---:R-:W-:-:S03]  /*0600*/  FFMA R13, R23, R14, R12 ;  /* 0x0000000e170d7223 */ /* 0x004fc6000000000c */
[----:B------:R-:W1:Y:S01]  /*0610*/  LDS R22, [R16+0x680] ;  /* 0x0006800010167984 */ /* 0x000e620000000800 */
[----:B---3--:R-:W-:-:S03]  /*0620*/  FFMA R13, R24, R15, R13 ;  /* 0x0000000f180d7223 */ /* 0x008fc6000000000d */
        /* <DEDUP_REMOVED lines=19> */
[----:B------:R-:W-:Y:S01]  /*0760*/  LDS R24, [R16+0xc80] ;  /* 0x000c800010187984 */ /* 0x000fe20000000800 */
[----:B0-----:R-:W-:-:S03]  /*0770*/  FFMA R27, R8, R25, R13 ;  /* 0x00000019081b7223 */ /* 0x001fc6000000000d */
[----:B------:R-:W-:Y:S01]  /*0780*/  LDS R25, [R16+0xc00] ;  /* 0x000c000010197984 */ /* 0x000fe20000000800 */
[----:B-1----:R-:W-:-:S03]  /*0790*/  FFMA R22, R22, R9, R27 ;  /* 0x0000000916167223 */ /* 0x002fc6000000001b */
[----:B------:R-:W0:Y:S01]  /*07a0*/  LDS.128 R12, [R17+0x60] ;  /* 0x00006000110c7984 */ /* 0x000e220000000c00 */
[----:B--2---:R-:W-:-:S03]  /*07b0*/  FFMA R9, R23, R10, R22 ;  /* 0x0000000a17097223 */ /* 0x004fc60000000016 */
[----:B------:R-:W1:Y:S01]  /*07c0*/  LDS R23, [R16+0xd00] ;  /* 0x000d000010177984 */ /* 0x000e620000000800 */
[----:B------:R-:W-:-:S03]  /*07d0*/  FFMA R9, R26, R11, R9 ;  /* 0x0000000b1a097223 */ /* 0x000fc60000000009 */
[----:B------:R-:W2:Y:S01]  /*07e0*/  LDS R22, [R16+0xd80] ;  /* 0x000d800010167984 */ /* 0x000ea20000000800 */
[----:B0-----:R-:W-:-:S03]  /*07f0*/  FFMA R27, R12, R25, R9 ;  /* 0x000000190c1b7223 */ /* 0x001fc60000000009 */
[----:B------:R-:W-:Y:S01]  /*0800*/  LDS R25, [R16+0xe00] ;  /* 0x000e000010197984 */ /* 0x000fe20000000800 */
[----:B------:R-:W-:-:S03]  /*0810*/  FFMA R24, R24, R13, R27 ;  /* 0x0000000d18187223 */ /* 0x000fc6000000001b */
[----:B------:R-:W0:Y:S01]  /*0820*/  LDS.128 R8, [R17+0x70] ;  /* 0x0000700011087984 */ /* 0x000e220000000c00 */
[----:B-1----:R-:W-:-:S03]  /*0830*/  FFMA R23, R23, R14, R24 ;  /* 0x0000000e17177223 */ /* 0x002fc60000000018 */
[----:B------:R-:W1:Y:S01]  /*0840*/  LDS R27, [R16+0xe80] ;  /* 0x000e8000101b7984 */ /* 0x000e620000000800 */
[----:B--2---:R-:W-:-:S03]  /*0850*/  FFMA R15, R22, R15, R23 ;  /* 0x0000000f160f7223 */ /* 0x004fc60000000017 */
[----:B------:R-:W2:Y:S04]  /*0860*/  LDS R13, [R16+0xf00] ;  /* 0x000f0000100d7984 */ /* 0x000ea80000000800 */
[----:B------:R-:W3:Y:S01]  /*0870*/  LDS R12, [R16+0xf80] ;  /* 0x000f8000100c7984 */ /* 0x000ee20000000800 */
[----:B0-----:R-:W-:-:S04]  /*0880*/  FFMA R8, R8, R25, R15 ;  /* 0x0000001908087223 */ /* 0x001fc8000000000f */
[----:B-1----:R-:W-:-:S04]  /*0890*/  FFMA R8, R27, R9, R8 ;  /* 0x000000091b087223 */ /* 0x002fc80000000008 */
[----:B--2---:R-:W-:-:S04]  /*08a0*/  FFMA R13, R13, R10, R8 ;  /* 0x0000000a0d0d7223 */ /* 0x004fc80000000008 */
[----:B---3--:R-:W-:Y:S01]  /*08b0*/  FFMA R11, R12, R11, R13 ;  /* 0x0000000b0c0b7223 */ /* 0x008fe2000000000d */
[----:B------:R-:W-:Y:S06]  /*08c0*/  BAR.SYNC.DEFER_BLOCKING 0x0 ;  /* 0x0000000000007b1d */ /* 0x000fec0000010000 */
[----:B------:R-:W-:Y:S05]  /*08d0*/  @P0 BRA `(.L_x_11) ;  /* 0xfffffff800ac0947 */ /* 0x000fea000383ffff */
.L_x_10:
[----:B------:R-:W-:Y:S01]  /*08e0*/  STG.E desc[UR8][R20.64], R11 ;  /* 0x0000000b14007986 */ /* 0x000fe2000c101908 */
[----:B------:R-:W-:Y:S05]  /*08f0*/  EXIT ;  /* 0x000000000000794d */ /* 0x000fea0003800000 */
.L_x_12:
        /* <DEDUP_REMOVED lines=16> */
.L_x_23:


//--------------------- .text._Z21kernel_mul_scalar_matfPfS_m --------------------------
	.section	.text._Z21kernel_mul_scalar_matfPfS_m,"ax",@progbits
	.align	128
        .global         _Z21kernel_mul_scalar_matfPfS_m
        .type           _Z21kernel_mul_scalar_matfPfS_m,@function
        .size           _Z21kernel_mul_scalar_matfPfS_m,(.L_x_24 - _Z21kernel_mul_scalar_matfPfS_m)
        .other          _Z21kernel_mul_scalar_matfPfS_m,@"STO_CUDA_ENTRY STV_DEFAULT"
_Z21kernel_mul_scalar_matfPfS_m:
.text._Z21kernel_mul_scalar_matfPfS_m:
[----:B------:R-:W-:Y:S01]  /*0000*/  LDC R1, c[0x0][0x37c] ;  /* 0x0000df00ff017b82 */ /* 0x000fe20000000800 */
[----:B------:R-:W0:Y:S01]  /*0010*/  S2R R0, SR_CTAID.X ;  /* 0x0000000000007919 */ /* 0x000e220000002500 */
[----:B------:R-:W0:Y:S01]  /*0020*/  LDCU UR4, c[0x0][0x360] ;  /* 0x00006c00ff0477ac */ /* 0x000e220008000800 */
[----:B------:R-:W0:Y:S01]  /*0030*/  S2R R3, SR_TID.X ;  /* 0x0000000000037919 */ /* 0x000e220000002100 */
[----:B------:R-:W1:Y:S01]  /*0040*/  LDCU.64 UR8, c[0x0][0x398] ;  /* 0x00007300ff0877ac */ /* 0x000e620008000a00 */
[----:B0-----:R-:W-:-:S05]  /*0050*/  IMAD R0, R0, UR4, R3 ;  /* 0x0000000400007c24 */ /* 0x001fca000f8e0203 */
[----:B-1----:R-:W-:Y:S02]  /*0060*/  ISETP.GE.U32.AND P0, PT, R0, UR8, PT ;  /* 0x0000000800007c0c */ /* 0x002fe4000bf06070 */
[----:B------:R-:W-:-:S04]  /*0070*/  SHF.R.S32.HI R2, RZ, 0x1f, R0 ;  /* 0x0000001fff027819 */ /* 0x000fc80000011400 */
[----:B------:R-:W-:-:S13]  /*0080*/  ISETP.GE.U32.AND.EX P0, PT, R2, UR9, PT, P0 ;  /* 0x0000000902007c0c */ /* 0x000fda000bf06100 */
[----:B------:R-:W-:Y:S05]  /*0090*/  @P0 EXIT ;  /* 0x000000000000094d */ /* 0x000fea0003800000 */
[----:B------:R-:W0:Y:S01]  /*00a0*/  LDCU UR5, c[0x0][0x370] ;  /* 0x00006e00ff0577ac */ /* 0x000e220008000800 */
[----:B------:R-:W-:Y:S02]  /*00b0*/  IMAD.MOV.U32 R9, RZ, RZ, R2 ;  /* 0x000000ffff097224 */ /* 0x000fe400078e0002 */
[----:B------:R-:W-:Y:S01]  /*00c0*/  IMAD.MOV.U32 R6, RZ, RZ, R0 ;  /* 0x000000ffff067224 */ /* 0x000fe200078e0000 */
[----:B------:R-:W1:Y:S01]  /*00d0*/  LDCU.64 UR6, c[0x0][0x358] ;  /* 0x00006b00ff0677ac */ /* 0x000e620008000a00 */
[----:B------:R-:W2:Y:S01]  /*00e0*/  LDCU UR12, c[0x0][0x380] ;  /* 0x00007000ff0c77ac */ /* 0x000ea20008000800 */
[----:B------:R-:W3:Y:S01]  /*00f0*/  LDCU.64 UR10, c[0x0][0x388] ;  /* 0x00007100ff0a77ac */ /* 0x000ee20008000a00 */
[----:B------:R-:W4:Y:S01]  /*0100*/  LDCU.64 UR14, c[0x0][0x390] ;  /* 0x00007200ff0e77ac */ /* 0x000f220008000a00 */
[----:B0-----:R-:W-:-:S12]  /*0110*/  UIMAD UR4, UR4, UR5, URZ ;  /* 0x00000005040472a4 */ /* 0x001fd8000f8e02ff */
.L_x_13:
[C---:B0-----:R-:W-:Y:S01]  /*0120*/  IMAD.SHL.U32 R4, R6.reuse, 0x4, RZ ;  /* 0x0000000406047824 */ /* 0x041fe200078e00ff */
[----:B------:R-:W-:-:S04]  /*0130*/  SHF.L.U64.HI R5, R6, 0x2, R9 ;  /* 0x0000000206057819 */ /* 0x000fc80000010209 */
[----:B---3--:R-:W-:-:S04]  /*0140*/  IADD3 R2, P0, PT, R4, UR10, RZ ;  /* 0x0000000a04027c10 */ /* 0x008fc8000ff1e0ff */
[----:B------:R-:W-:-:S05]  /*0150*/  IADD3.X R3, PT, PT, R5, UR11, RZ, P0, !PT ;  /* 0x0000000b05037c10 */ /* 0x000fca00087fe4ff */
[----:B-1----:R-:W2:Y:S01]  /*0160*/  LDG.E R2, desc[UR6][R2.64] ;  /* 0x0000000602027981 */ /* 0x002ea2000c1e1900 */
[----:B----4-:R-:W-:Y:S01]  /*0170*/  IADD3 R4, P0, PT, R4, UR14, RZ ;  /* 0x0000000e04047c10 */ /* 0x010fe2000ff1e0ff */
[----:B------:R-:W-:-:S03]  /*0180*/  VIADD R6, R0, UR4 ;  /* 0x0000000400067c36 */ /* 0x000fc60008000000 */
[----:B------:R-:W-:Y:S01]  /*0190*/  IADD3.X R5, PT, PT, R5, UR15, RZ, P0, !PT ;  /* 0x0000000f05057c10 */ /* 0x000fe200087fe4ff */
[--C-:B------:R-:W-:Y:S01]  /*01a0*/  IMAD.MOV.U32 R0, RZ, RZ, R6.reuse ;  /* 0x000000ffff007224 */ /* 0x100fe200078e0006 */
[----:B------:R-:W-:Y:S02]  /*01b0*/  ISETP.GE.U32.AND P0, PT, R6, UR8, PT ;  /* 0x0000000806007c0c */ /* 0x000fe4000bf06070 */
[----:B------:R-:W-:-:S04]  /*01c0*/  SHF.R.S32.HI R9, RZ, 0x1f, R6 ;  /* 0x0000001fff097819 */ /* 0x000fc80000011406 */
[----:B------:R-:W-:Y:S01]  /*01d0*/  ISETP.GE.U32.AND.EX P0, PT, R9, UR9, PT, P0 ;  /* 0x0000000909007c0c */ /* 0x000fe2000bf06100 */
[----:B--2---:R-:W-:-:S05]  /*01e0*/  FMUL R7, R2, UR12 ;  /* 0x0000000c02077c20 */ /* 0x004fca0008400000 */
[----:B------:R0:W-:Y:S07]  /*01f0*/  STG.E desc[UR6][R4.64], R7 ;  /* 0x0000000704007986 */ /* 0x0001ee000c101906 */
[----:B------:R-:W-:Y:S05]  /*0200*/  @!P0 BRA `(.L_x_13) ;  /* 0xfffffffc00c48947 */ /* 0x000fea000383ffff */
[----:B------:R-:W-:Y:S05]  /*0210*/  EXIT ;  /* 0x000000000000794d */ /* 0x000fea0003800000 */
.L_x_14:
        /* <DEDUP_REMOVED lines=14> */
.L_x_24:


//--------------------- .text._Z15kernel_add_matsPfS_S_m --------------------------
	.section	.text._Z15kernel_add_matsPfS_S_m,"ax",@progbits
	.align	128
        .global         _Z15kernel_add_matsPfS_S_m
        .type           _Z15kernel_add_matsPfS_S_m,@function
        .size           _Z15kernel_add_matsPfS_S_m,(.L_x_25 - _Z15kernel_add_matsPfS_S_m)
        .other          _Z15kernel_add_matsPfS_S_m,@"STO_CUDA_ENTRY STV_DEFAULT"
_Z15kernel_add_matsPfS_S_m:
.text._Z15kernel_add_matsPfS_S_m:
        /* <DEDUP_REMOVED lines=14> */
[----:B------:R-:W2:Y:S01]  /*00e0*/  LDCU.64 UR10, c[0x0][0x390] ;  /* 0x00007200ff0a77ac */ /* 0x000ea20008000a00 */
[----:B------:R-:W3:Y:S01]  /*00f0*/  LDCU.128 UR12, c[0x0][0x380] ;  /* 0x00007000ff0c77ac */ /* 0x000ee20008000c00 */
[----:B0-----:R-:W-:-:S12]  /*0100*/  UIMAD UR4, UR4, UR5, URZ ;  /* 0x00000005040472a4 */ /* 0x001fd8000f8e02ff */
.L_x_15:
[C---:B0-----:R-:W-:Y:S01]  /*0110*/  IMAD.SHL.U32 R6, R8.reuse, 0x4, RZ ;  /* 0x0000000408067824 */ /* 0x041fe200078e00ff */
[----:B------:R-:W-:-:S04]  /*0120*/  SHF.L.U64.HI R7, R8, 0x2, R11 ;  /* 0x0000000208077819 */ /* 0x000fc8000001020b */
[C---:B---3--:R-:W-:Y:S02]  /*0130*/  IADD3 R4, P1, PT, R6.reuse, UR14, RZ ;  /* 0x0000000e06047c10 */ /* 0x048fe4000ff3e0ff */
[----:B------:R-:W-:Y:S02]  /*0140*/  IADD3 R2, P0, PT, R6, UR12, RZ ;  /* 0x0000000c06027c10 */ /* 0x000fe4000ff1e0ff */
[C---:B------:R-:W-:Y:S02]  /*0150*/  IADD3.X R5, PT, PT, R7.reuse, UR15, RZ, P1, !PT ;  /* 0x0000000f07057c10 */ /* 0x040fe40008ffe4ff */
[----:B------:R-:W-:-:S04]  /*0160*/  IADD3.X R3, PT, PT, R7, UR13, RZ, P0, !PT ;  /* 0x0000000d07037c10 */ /* 0x000fc800087fe4ff */
[----:B-1----:R-:W3:Y:S04]  /*0170*/  LDG.E R5, desc[UR6][R4.64] ;  /* 0x0000000604057981 */ /* 0x002ee8000c1e1900 */
[----:B------:R-:W3:Y:S01]  /*0180*/  LDG.E R2, desc[UR6][R2.64] ;  /* 0x0000000602027981 */ /* 0x000ee2000c1e1900 */
[----:B--2---:R-:W-:Y:S01]  /*0190*/  IADD3 R6, P0, PT, R6, UR10, RZ ;  /* 0x0000000a06067c10 */ /* 0x004fe2000ff1e0ff */
[----:B------:R-:W-:-:S03]  /*01a0*/  VIADD R8, R0, UR4 ;  /* 0x0000000400087c36 */ /* 0x000fc60008000000 */
[----:B------:R-:W-:Y:S02]  /*01b0*/  IADD3.X R7, PT, PT, R7, UR11, RZ, P0, !PT ;  /* 0x0000000b07077c10 */ /* 0x000fe400087fe4ff */
[----:B------:R-:W-:Y:S02]  /*01c0*/  ISETP.GE.U32.AND P0, PT, R8, UR8, PT ;  /* 0x0000000808007c0c */ /* 0x000fe4000bf06070 */
[----:B------:R-:W-:-:S04]  /*01d0*/  SHF.R.S32.HI R11, RZ, 0x1f, R8 ;  /* 0x0000001fff0b7819 */ /* 0x000fc80000011408 */
[----:B------:R-:W-:Y:S01]  /*01e0*/  ISETP.GE.U32.AND.EX P0, PT, R11, UR9, PT, P0 ;  /* 0x000000090b007c0c */ /* 0x000fe2000bf06100 */
[----:B------:R-:W-:Y:S02]  /*01f0*/  IMAD.MOV.U32 R0, RZ, RZ, R8 ;  /* 0x000000ffff007224 */ /* 0x000fe400078e0008 */
[----:B---3--:R-:W-:-:S05]  /*0200*/  FADD R9, R2, R5 ;  /* 0x0000000502097221 */ /* 0x008fca0000000000 */
[----:B------:R0:W-:Y:S05]  /*0210*/  STG.E desc[UR6][R6.64], R9 ;  /* 0x0000000906007986 */ /* 0x0001ea000c101906 */
[----:B------:R-:W-:Y:S05]  /*0220*/  @!P0 BRA `(.L_x_15) ;  /* 0xfffffffc00b88947 */ /* 0x000fea000383ffff */
[----:B------:R-:W-:Y:S05]  /*0230*/  EXIT ;  /* 0x000000000000794d */ /* 0x000fea0003800000 */
.L_x_16:
        /* <DEDUP_REMOVED lines=12> */
.L_x_25:


//--------------------- .text._Z14kernel_eq_matsPfS_mfPb --------------------------
	.section	.text._Z14kernel_eq_matsPfS_mfPb,"ax",@progbits
	.align	128
        .global         _Z14kernel_eq_matsPfS_mfPb
        .type           _Z14kernel_eq_matsPfS_mfPb,@function
        .size           _Z14kernel_eq_matsPfS_mfPb,(.L_x_26 - _Z14kernel_eq_matsPfS_mfPb)
        .other          _Z14kernel_eq_matsPfS_mfPb,@"STO_CUDA_ENTRY STV_DEFAULT"
_Z14kernel_eq_matsPfS_mfPb:
.text._Z14kernel_eq_matsPfS_mfPb:
[----:B------:R-:W-:Y:S08]  /*0000*/  LDC R1, c[0x0][0x37c] ;  /* 0x0000df00ff017b82 */ /* 0x000ff00000000800 */
[----:B------:R-:W0:Y:S01]  /*0010*/  LDC.64 R2, c[0x0][0x3a0] ;  /* 0x0000e800ff027b82 */ /* 0x000e220000000a00 */
[----:B------:R-:W0:Y:S01]  /*0020*/  LDCU.64 UR6, c[0x0][0x358] ;  /* 0x00006b00ff0677ac */ /* 0x000e220008000a00 */
[----:B------:R-:W1:Y:S01]  /*0030*/  S2R R0, SR_CTAID.X ;  /* 0x0000000000007919 */ /* 0x000e620000002500 */
[----:B------:R-:W1:Y:S01]  /*0040*/  S2R R5, SR_TID.X ;  /* 0x0000000000057919 */ /* 0x000e620000002100 */
[----:B------:R-:W1:Y:S01]  /*0050*/  LDCU UR4, c[0x0][0x360] ;  /* 0x00006c00ff0477ac */ /* 0x000e620008000800 */
[----:B------:R-:W2:Y:S01]  /*0060*/  LDCU.64 UR8, c[0x0][0x390] ;  /* 0x00007200ff0877ac */ /* 0x000ea20008000a00 */
[----:B0-----:R-:W3:Y:S01]  /*0070*/  LDG.E.U8 R2, desc[UR6][R2.64] ;  /* 0x0000000602027981 */ /* 0x001ee2000c1e1100 */
[----:B-1----:R-:W-:-:S05]  /*0080*/  IMAD R0, R0, UR4, R5 ;  /* 0x0000000400007c24 */ /* 0x002fca000f8e0205 */
[----:B--2---:R-:W-:Y:S02]  /*0090*/  ISETP.GE.U32.AND P0, PT, R0, UR8, PT ;  /* 0x0000000800007c0c */ /* 0x004fe4000bf06070 */
[----:B------:R-:W-:-:S04]  /*00a0*/  SHF.R.S32.HI R4, RZ, 0x1f, R0 ;  /* 0x0000001fff047819 */ /* 0x000fc80000011400 */
[----:B------:R-:W-:-:S04]  /*00b0*/  ISETP.GE.U32.AND.EX P0, PT, R4, UR9, PT, P0 ;  /* 0x0000000904007c0c */ /* 0x000fc8000bf06100 */
[----:B---3--:R-:W-:-:S13]  /*00c0*/  ISETP.EQ.OR P0, PT, R2, RZ, P0 ;  /* 0x000000ff0200720c */ /* 0x008fda0000702670 */
[----:B------:R-:W-:Y:S05]  /*00d0*/  @P0 EXIT ;  /* 0x000000000000094d */ /* 0x000fea0003800000 */
[----:B------:R-:W0:Y:S01]  /*00e0*/  LDCU UR5, c[0x0][0x370] ;  /* 0x00006e00ff0577ac */ /* 0x000e220008000800 */
[----:B------:R-:W-:Y:S01]  /*00f0*/  PRMT R8, R2, 0x7610, R8 ;  /* 0x0000761002087816 */ /* 0x000fe20000000008 */
[----:B------:R-:W-:Y:S02]  /*0100*/  IMAD.MOV.U32 R10, RZ, RZ, R4 ;  /* 0x000000ffff0a7224 */ /* 0x000fe400078e0004 */
[----:B------:R-:W-:Y:S01]  /*0110*/  IMAD.MOV.U32 R9, RZ, RZ, R0 ;  /* 0x000000ffff097224 */ /* 0x000fe200078e0000 */
[----:B------:R-:W1:Y:S01]  /*0120*/  LDCU UR12, c[0x0][0x398] ;  /* 0x00007300ff0c77ac */ /* 0x000e620008000800 */
[----:B------:R-:W2:Y:S01]  /*0130*/  LDCU.64 UR14, c[0x0][0x390] ;  /* 0x00007200ff0e77ac */ /* 0x000ea20008000a00 */
[----:B------:R-:W3:Y:S01]  /*0140*/  LDCU.128 UR8, c[0x0][0x380] ;  /* 0x00007000ff0877ac */ /* 0x000ee20008000c00 */
[----:B0-----:R-:W-:-:S12]  /*0150*/  UIMAD UR4, UR4, UR5, URZ ;  /* 0x00000005040472a4 */ /* 0x001fd8000f8e02ff */
.L_x_17:
[C---:B------:R-:W-:Y:S01]  /*0160*/  IMAD.SHL.U32 R4, R9.reuse, 0x4, RZ ;  /* 0x0000000409047824 */ /* 0x040fe200078e00ff */
[----:B------:R-:W-:-:S04]  /*0170*/  SHF.L.U64.HI R5, R9, 0x2, R10 ;  /* 0x0000000209057819 */ /* 0x000fc8000001020a */
[C---:B---3--:R-:W-:Y:S02]  /*0180*/  IADD3 R2, P0, PT, R4.reuse, UR8, RZ ;  /* 0x0000000804027c10 */ /* 0x048fe4000ff1e0ff */
[----:B------:R-:W-:Y:S02]  /*0190*/  IADD3 R4, P1, PT, R4, UR10, RZ ;  /* 0x0000000a04047c10 */ /* 0x000fe4000ff3e0ff */
[C---:B------:R-:W-:Y:S02]  /*01a0*/  IADD3.X R3, PT, PT, R5.reuse, UR9, RZ, P0, !PT ;  /* 0x0000000905037c10 */ /* 0x040fe400087fe4ff */
[----:B------:R-:W-:-:S03]  /*01b0*/  IADD3.X R5, PT, PT, R5, UR11, RZ, P1, !PT ;  /* 0x0000000b05057c10 */ /* 0x000fc60008ffe4ff */
[----:B------:R-:W3:Y:S04]  /*01c0*/  LDG.E R2, desc[UR6][R2.64] ;  /* 0x0000000602027981 */ /* 0x000ee8000c1e1900 */
[----:B------:R-:W3:Y:S01]  /*01d0*/  LDG.E R5, desc[UR6][R4.64] ;  /* 0x0000000604057981 */ /* 0x000ee2000c1e1900 */
[----:B------:R-:W-:-:S04]  /*01e0*/  VIADD R9, R0, UR4 ;  /* 0x0000000400097c36 */ /* 0x000fc80008000000 */
[--C-:B------:R-:W-:Y:S01]  /*01f0*/  IMAD.MOV.U32 R0, RZ, RZ, R9.reuse ;  /* 0x000000ffff007224 */ /* 0x100fe200078e0009 */
[----:B--2---:R-:W-:Y:S02]  /*0200*/  ISETP.LT.U32.AND P0, PT, R9, UR14, PT ;  /* 0x0000000e09007c0c */ /* 0x004fe4000bf01070 */
[----:B------:R-:W-:-:S04]  /*0210*/  SHF.R.S32.HI R10, RZ, 0x1f, R9 ;  /* 0x0000001fff0a7819 */ /* 0x000fc80000011409 */
[----:B------:R-:W-:Y:S01]  /*0220*/  ISETP.LT.U32.AND.EX P0, PT, R10, UR15, PT, P0 ;  /* 0x0000000f0a007c0c */ /* 0x000fe2000bf01100 */
[----:B---3--:R-:W-:-:S05]  /*0230*/  FADD R6, R2, -R5 ;  /* 0x8000000502067221 */ /* 0x008fca0000000000 */
[----:B-1----:R-:W-:-:S13]  /*0240*/  FSETP.GE.AND P1, PT, |R6|, UR12, PT ;  /* 0x0000000c06007c0b */ /* 0x002fda000bf26200 */
[----:B------:R-:W0:Y:S01]  /*0250*/  @P1 LDC.64 R6, c[0x0][0x3a0] ;  /* 0x0000e800ff061b82 */ /* 0x000e220000000a00 */
[----:B------:R-:W-:Y:S01]  /*0260*/  @P1 PRMT R8, RZ, 0x7610, R8 ;  /* 0x00007610ff081816 */ /* 0x000fe20000000008 */
[----:B0-----:R0:W-:Y:S03]  /*0270*/  @P1 STG.E.U8 desc[UR6][R6.64], RZ ;  /* 0x000000ff06001986 */ /* 0x0011e6000c101106 */
[----:B------:R-:W-:-:S13]  /*0280*/  LOP3.LUT P1, RZ, R8, 0xff, RZ, 0xc0, !PT ;  /* 0x000000ff08ff7812 */ /* 0x000fda000782c0ff */
[----:B0-----:R-:W-:Y:S05]  /*0290*/  @P1 BRA P0, `(.L_x_17) ;  /* 0xfffffffc00b01947 */ /* 0x001fea000003ffff */
[----:B------:R-:W-:Y:S05]  /*02a0*/  EXIT ;  /* 0x000000000000794d */ /* 0x000fea0003800000 */
.L_x_18:
        /* <DEDUP_REMOVED lines=13> */
.L_x_26:


//--------------------- .nv.shared._Z19kernel_inf_norm_vecPfS_ --------------------------
	.section	.nv.shared._Z19kernel_inf_norm_vecPfS_,"aw",@nobits
	.sectionflags	@""
	.align	4
.nv.shared._Z19kernel_inf_norm_vecPfS_:
	.zero		2048


//--------------------- .nv.shared.reserved.0     --------------------------
	.section	.nv.shared.reserved.0,"aw",@nobits
	.weak		__nv_reservedSMEM_offset_0_alias
	.size		__nv_reservedSMEM_offset_0_alias, 0, 64
	.other		__nv_reservedSMEM_offset_0_alias,@"STO_CUDA_RESERVED_SHARED STV_DEFAULT"
__nv_reservedSMEM_offset_0_alias:
	.zero		0
	.zero		64


//--------------------- .nv.shared._Z17kernel_p_norm_vecPffS_ --------------------------
	.section	.nv.shared._Z17kernel_p_norm_vecPffS_,"aw",@nobits
	.sectionflags	@""
	.align	4
.nv.shared._Z17kernel_p_norm_vecPffS_:
	.zero		2048


//--------------------- .nv.shared._Z15kernel_dot_vecsPfS_S_ --------------------------
	.section	.nv.shared._Z15kernel_dot_vecsPfS_S_,"aw",@nobits
	.sectionflags	@""
	.align	4
.nv.shared._Z15kernel_dot_vecsPfS_S_:
	.zero		2048


//--------------------- .nv.shared._Z20kernel_transpose_mat6MatrixS_ --------------------------
	.section	.nv.shared._Z20kernel_transpose_mat6MatrixS_,"aw",@nobits
	.sectionflags	@""
	.align	4
.nv.shared._Z20kernel_transpose_mat6MatrixS_:
	.zero		5120


//--------------------- .nv.shared._Z15kernel_mul_mats6MatrixS_S_ --------------------------
	.section	.nv.shared._Z15kernel_mul_mats6MatrixS_S_,"aw",@nobits
	.sectionflags	@""
	.align	4
.nv.shared._Z15kernel_mul_mats6MatrixS_S_:
	.zero		9216


//--------------------- .nv.constant0._Z19kernel_inf_norm_vecPfS_ --------------------------
	.section	.nv.constant0._Z19kernel_inf_norm_vecPfS_,"a",@progbits
	.sectionflags	@""
	.align	4
.nv.constant0._Z19kernel_inf_norm_vecPfS_:
	.zero		912


//--------------------- .nv.constant0._Z17kernel_p_norm_vecPffS_ --------------------------
	.section	.nv.constant0._Z17kernel_p_norm_vecPffS_,"a",@progbits
	.sectionflags	@""
	.align	4
.nv.constant0._Z17kernel_p_norm_vecPffS_:
	.zero		920


//--------------------- .nv.constant0._Z15kernel_dot_vecsPfS_S_ --------------------------
	.section	.nv.constant0._Z15kernel_dot_vecsPfS_S_,"a",@progbits
	.sectionflags	@""
	.align	4
.nv.constant0._Z15kernel_dot_vecsPfS_S_:
	.zero		920


//--------------------- .nv.constant0._Z20kernel_transpose_mat6MatrixS_ --------------------------
	.section	.nv.constant0._Z20kernel_transpose_mat6MatrixS_,"a",@progbits
	.sectionflags	@""
	.align	4
.nv.constant0._Z20kernel_transpose_mat6MatrixS_:
	.zero		944


//--------------------- .nv.constant0._Z15kernel_mul_mats6MatrixS_S_ --------------------------
	.section	.nv.constant0._Z15kernel_mul_mats6MatrixS_S_,"a",@progbits
	.sectionflags	@""
	.align	4
.nv.constant0._Z15kernel_mul_mats6MatrixS_S_:
	.zero		968


//--------------------- .nv.constant0._Z21kernel_mul_scalar_matfPfS_m --------------------------
	.section	.nv.constant0._Z21kernel_mul_scalar_matfPfS_m,"a",@progbits
	.sectionflags	@""
	.align	4
.nv.constant0._Z21kernel_mul_scalar_matfPfS_m:
	.zero		928


//--------------------- .nv.constant0._Z15kernel_add_matsPfS_S_m --------------------------
	.section	.nv.constant0._Z15kernel_add_matsPfS_S_m,"a",@progbits
	.sectionflags	@""
	.align	4
.nv.constant0._Z15kernel_add_matsPfS_S_m:
	.zero		928


//--------------------- .nv.constant0._Z14kernel_eq_matsPfS_mfPb --------------------------
	.section	.nv.constant0._Z14kernel_eq_matsPfS_mfPb,"a",@progbits
	.sectionflags	@""
	.align	4
.nv.constant0._Z14kernel_eq_matsPfS_mfPb:
	.zero		936


//--------------------- SYMBOLS --------------------------

	.type		.nv.reservedSmem.offset0,@object
	.size		.nv.reservedSmem.offset0,0x4
	.type		.nv.reservedSmem.cap,@object
	.size		.nv.reservedSmem.cap,0x4
